	.headerflags	@"EF_CUDA_TEXMODE_UNIFIED EF_CUDA_64BIT_ADDRESS EF_CUDA_ACCELERATORS EF_CUDA_SM90 EF_CUDA_VIRTUAL_SM(EF_CUDA_SM90)"
	.elftype	@"ET_EXEC"


//--------------------- .nv.info                  --------------------------
	.section	.nv.info,"",@"SHT_CUDA_INFO"
	.align	4


	//----- nvinfo : EIATTR_REGCOUNT
	.align		4
        /*0000*/ 	.byte	0x04, 0x2f
        /*0002*/ 	.short	(.L_1 - .L_0)
	.align		4
.L_0:
        /*0004*/ 	.word	index@(triton_red_fused_max_pool2d_with_indices_mean_1)
        /*0008*/ 	.word	0x00000062


	//----- nvinfo : EIATTR_MIN_STACK_SIZE
	.align		4
.L_1:
        /*000c*/ 	.byte	0x04, 0x12
        /*000e*/ 	.short	(.L_3 - .L_2)
	.align		4
.L_2:
        /*0010*/ 	.word	index@(triton_red_fused_max_pool2d_with_indices_mean_1)
        /*0014*/ 	.word	0x00000000


	//----- nvinfo : EIATTR_FRAME_SIZE
	.align		4
.L_3:
        /*0018*/ 	.byte	0x04, 0x11
        /*001a*/ 	.short	(.L_5 - .L_4)
	.align		4
.L_4:
        /*001c*/ 	.word	index@(triton_red_fused_max_pool2d_with_indices_mean_1)
        /*0020*/ 	.word	0x00000000


	//----- nvinfo : EIATTR_MIN_STACK_SIZE
	.align		4
.L_5:
        /*0024*/ 	.byte	0x04, 0x12
        /*0026*/ 	.short	(.L_7 - .L_6)
	.align		4
.L_6:
        /*0028*/ 	.word	index@(triton_red_fused_max_pool2d_with_indices_mean_1)
        /*002c*/ 	.word	0x00000000
.L_7:


//--------------------- .nv.info.triton_red_fused_max_pool2d_with_indices_mean_1 --------------------------
	.section	.nv.info.triton_red_fused_max_pool2d_with_indices_mean_1,"",@"SHT_CUDA_INFO"
	.sectionflags	@""
	.align	4


	//----- nvinfo : EIATTR_CUDA_API_VERSION
	.align		4
        /*0000*/ 	.byte	0x04, 0x37
        /*0002*/ 	.short	(.L_9 - .L_8)
.L_8:
        /*0004*/ 	.word	0x0000007c


	//----- nvinfo : EIATTR_KPARAM_INFO
	.align		4
.L_9:
        /*0008*/ 	.byte	0x04, 0x17
        /*000a*/ 	.short	(.L_11 - .L_10)
.L_10:
        /*000c*/ 	.word	0x00000000
        /*0010*/ 	.short	0x0005
        /*0012*/ 	.short	0x0024
        /*0014*/ 	.byte	0x00, 0xf0, 0x11, 0x00


	//----- nvinfo : EIATTR_KPARAM_INFO
	.align		4
.L_11:
        /*0018*/ 	.byte	0x04, 0x17
        /*001a*/ 	.short	(.L_13 - .L_12)
.L_12:
        /*001c*/ 	.word	0x00000000
        /*0020*/ 	.short	0x0004
        /*0022*/ 	.short	0x0020
        /*0024*/ 	.byte	0x00, 0xf0, 0x11, 0x00


	//----- nvinfo : EIATTR_KPARAM_INFO
	.align		4
.L_13:
        /*0028*/ 	.byte	0x04, 0x17
        /*002a*/ 	.short	(.L_15 - .L_14)
.L_14:
        /*002c*/ 	.word	0x00000000
        /*0030*/ 	.short	0x0003
        /*0032*/ 	.short	0x0018
        /*0034*/ 	.byte	0x00, 0xf4, 0x21, 0x00


	//----- nvinfo : EIATTR_KPARAM_INFO
	.align		4
.L_15:
        /*0038*/ 	.byte	0x04, 0x17
        /*003a*/ 	.short	(.L_17 - .L_16)
.L_16:
        /*003c*/ 	.word	0x00000000
        /*0040*/ 	.short	0x0002
        /*0042*/ 	.short	0x0010
        /*0044*/ 	.byte	0x00, 0xf4, 0x21, 0x00


	//----- nvinfo : EIATTR_KPARAM_INFO
	.align		4
.L_17:
        /*0048*/ 	.byte	0x04, 0x17
        /*004a*/ 	.short	(.L_19 - .L_18)
.L_18:
        /*004c*/ 	.word	0x00000000
        /*0050*/ 	.short	0x0001
        /*0052*/ 	.short	0x0008
        /*0054*/ 	.byte	0x00, 0xf4, 0x21, 0x00


	//----- nvinfo : EIATTR_KPARAM_INFO
	.align		4
.L_19:
        /*0058*/ 	.byte	0x04, 0x17
        /*005a*/ 	.short	(.L_21 - .L_20)
.L_20:
        /*005c*/ 	.word	0x00000000
        /*0060*/ 	.short	0x0000
        /*0062*/ 	.short	0x0000
        /*0064*/ 	.byte	0x00, 0xf4, 0x21, 0x00


	//----- nvinfo : EIATTR_SPARSE_MMA_MASK
	.align		4
.L_21:
        /*0068*/ 	.byte	0x03, 0x50
        /*006a*/ 	.short	0x0000


	//----- nvinfo : EIATTR_MAXREG_COUNT
	.align		4
        /*006c*/ 	.byte	0x03, 0x1b
        /*006e*/ 	.short	0x0080


	//----- nvinfo : EIATTR_COOP_GROUP_MASK_REGIDS
	.align		4
        /*0070*/ 	.byte	0x04, 0x29
        /*0072*/ 	.short	(.L_23 - .L_22)


	//   ....[0]....
.L_22:
        /*0074*/ 	.word	0xffffffff


	//   ....[1]....
        /*0078*/ 	.word	0xffffffff


	//   ....[2]....
        /*007c*/ 	.word	0xffffffff


	//   ....[3]....
        /*0080*/ 	.word	0xffffffff


	//   ....[4]....
        /*0084*/ 	.word	0xffffffff


	//----- nvinfo : EIATTR_COOP_GROUP_INSTR_OFFSETS
	.align		4
.L_23:
        /*0088*/ 	.byte	0x04, 0x28
        /*008a*/ 	.short	(.L_25 - .L_24)


	//   ....[0]....
.L_24:
        /*008c*/ 	.word	0x00003670


	//   ....[1]....
        /*0090*/ 	.word	0x00003740


	//   ....[2]....
        /*0094*/ 	.word	0x00003760


	//   ....[3]....
        /*0098*/ 	.word	0x00003780


	//   ....[4]....
        /*009c*/ 	.word	0x000037b0


	//----- nvinfo : EIATTR_EXIT_INSTR_OFFSETS
	.align		4
.L_25:
        /*00a0*/ 	.byte	0x04, 0x1c
        /*00a2*/ 	.short	(.L_27 - .L_26)


	//   ....[0]....
.L_26:
        /*00a4*/ 	.word	0x00003890


	//   ....[1]....
        /*00a8*/ 	.word	0x000038c0


	//----- nvinfo : EIATTR_REQNTID
	.align		4
.L_27:
        /*00ac*/ 	.byte	0x04, 0x10
        /*00ae*/ 	.short	(.L_29 - .L_28)
.L_28:
        /*00b0*/ 	.word	0x00000200
        /*00b4*/ 	.word	0x00000001
        /*00b8*/ 	.word	0x00000001


	//----- nvinfo : EIATTR_CBANK_PARAM_SIZE
	.align		4
.L_29:
        /*00bc*/ 	.byte	0x03, 0x19
        /*00be*/ 	.short	0x0028


	//----- nvinfo : EIATTR_PARAM_CBANK
	.align		4
        /*00c0*/ 	.byte	0x04, 0x0a
        /*00c2*/ 	.short	(.L_31 - .L_30)
	.align		4
.L_30:
        /*00c4*/ 	.word	index@(.nv.constant0.triton_red_fused_max_pool2d_with_indices_mean_1)
        /*00c8*/ 	.short	0x0210
        /*00ca*/ 	.short	0x0028


	//----- nvinfo : EIATTR_SW_WAR
	.align		4
.L_31:
        /*00cc*/ 	.byte	0x04, 0x36
        /*00ce*/ 	.short	(.L_33 - .L_32)
.L_32:
        /*00d0*/ 	.word	0x00000008
.L_33:


//--------------------- .nv.callgraph             --------------------------
	.section	.nv.callgraph,"",@"SHT_CUDA_CALLGRAPH"
	.align	4
	.sectionentsize	8
	.align		4
        /*0000*/ 	.word	0x00000000
	.align		4
        /*0004*/ 	.word	0xffffffff
	.align		4
        /*0008*/ 	.word	0x00000000
	.align		4
        /*000c*/ 	.word	0xfffffffe
	.align		4
        /*0010*/ 	.word	0x00000000
	.align		4
        /*0014*/ 	.word	0xfffffffd
	.align		4
        /*0018*/ 	.word	0x00000000
	.align		4
        /*001c*/ 	.word	0xfffffffc


//--------------------- .text.triton_red_fused_max_pool2d_with_indices_mean_1 --------------------------
	.section	.text.triton_red_fused_max_pool2d_with_indices_mean_1,"ax",@progbits
	.sectionflags	@"SHF_BARRIERS=1"
	.align	128
        .global         triton_red_fused_max_pool2d_with_indices_mean_1
        .type           triton_red_fused_max_pool2d_with_indices_mean_1,@function
        .size           triton_red_fused_max_pool2d_with_indices_mean_1,(.L_x_1 - triton_red_fused_max_pool2d_with_indices_mean_1)
        .other          triton_red_fused_max_pool2d_with_indices_mean_1,@"STO_CUDA_ENTRY STV_DEFAULT"
triton_red_fused_max_pool2d_with_indices_mean_1:
.text.triton_red_fused_max_pool2d_with_indices_mean_1:
[----:B------:R-:W0:Y:S02]  /*0000*/  LDC R1, c[0x0][0x28] ;  /* 0x00000a00ff017b82 */ /* 0x000e240000000800 */
[----:B------:R-:W1:Y:S01]  /*0010*/  S2R R5, SR_CTAID.X ;  /* 0x0000000000057919 */ /* 0x000e620000002500 */
[----:B------:R-:W2:Y:S01]  /*0020*/  LDC.64 R6, c[0x0][0x218] ;  /* 0x00008600ff067b82 */ /* 0x000ea20000000a00 */
[----:B------:R-:W-:Y:S02]  /*0030*/  CS2R R20, SRZ ;  /* 0x0000000000147805 */ /* 0x000fe4000001ff00 */
[----:B------:R-:W-:Y:S01]  /*0040*/  CS2R R22, SRZ ;  /* 0x0000000000167805 */ /* 0x000fe2000001ff00 */
[----:B------:R-:W3:Y:S01]  /*0050*/  S2R R2, SR_TID.X ;  /* 0x0000000000027919 */ /* 0x000ee20000002100 */
[----:B------:R-:W-:Y:S01]  /*0060*/  ULDC.64 UR6, c[0x0][0x208] ;  /* 0x0000820000067ab9 */ /* 0x000fe20000000a00 */
[----:B------:R-:W-:Y:S01]  /*0070*/  ULDC.64 UR4, c[0x0][0x218] ;  /* 0x0000860000047ab9 */ /* 0x000fe20000000a00 */
[----:B------:R-:W-:Y:S01]  /*0080*/  CS2R R24, SRZ ;  /* 0x0000000000187805 */ /* 0x000fe2000001ff00 */
[----:B------:R-:W-:Y:S01]  /*0090*/  IMAD.MOV.U32 R26, RZ, RZ, RZ ;  /* 0x000000ffff1a7224 */ /* 0x000fe200078e00ff */
[----:B------:R-:W-:Y:S01]  /*00a0*/  ULDC.64 UR8, c[0x0][0x228] ;  /* 0x00008a0000087ab9 */ /* 0x000fe20000000a00 */
[----:B-1----:R-:W-:Y:S01]  /*00b0*/  IMAD.SHL.U32 R5, R5, 0x10, RZ ;  /* 0x0000001005057824 */ /* 0x002fe200078e00ff */
[----:B---3--:R-:W-:-:S02]  /*00c0*/  SHF.R.U32.HI R4, RZ, 0x8, R2 ;  /* 0x00000008ff047819 */ /* 0x008fc40000011602 */
[----:B------:R-:W-:Y:S02]  /*00d0*/  SHF.R.U32.HI R8, RZ, 0x4, R2 ;  /* 0x00000004ff087819 */ /* 0x000fe40000011602 */
[----:B------:R-:W-:Y:S02]  /*00e0*/  LOP3.LUT R11, R2, 0x100, RZ, 0xc0, !PT ;  /* 0x00000100020b7812 */ /* 0x000fe400078ec0ff */
[----:B------:R-:W-:Y:S02]  /*00f0*/  LOP3.LUT R0, R5, 0xf, R2, 0xf8, !PT ;  /* 0x0000000f05007812 */ /* 0x000fe400078ef802 */
[----:B------:R-:W-:Y:S02]  /*0100*/  LOP3.LUT R10, R4, 0x1, RZ, 0xc0, !PT ;  /* 0x00000001040a7812 */ /* 0x000fe400078ec0ff */
[----:B------:R-:W-:Y:S01]  /*0110*/  SGXT.U32 R8, R8, 0x4 ;  /* 0x000000040808781a */ /* 0x000fe20000000000 */
[----:B------:R-:W-:Y:S01]  /*0120*/  IMAD.SHL.U32 R4, R0, 0x400, RZ ;  /* 0x0000040000047824 */ /* 0x000fe200078e00ff */
[----:B------:R-:W-:-:S02]  /*0130*/  SHF.R.U32.HI R11, RZ, 0x2, R11 ;  /* 0x00000002ff0b7819 */ /* 0x000fc4000001160b */
[----:B------:R-:W-:Y:S01]  /*0140*/  ISETP.GE.AND P0, PT, R0, 0x100, PT ;  /* 0x000001000000780c */ /* 0x000fe20003f06270 */
[----:B------:R-:W-:Y:S02]  /*0150*/  IMAD.SHL.U32 R9, R8, 0x2, RZ ;  /* 0x0000000208097824 */ /* 0x000fe400078e00ff */
[C---:B------:R-:W-:Y:S01]  /*0160*/  IMAD.IADD R12, R11.reuse, 0x1, R4 ;  /* 0x000000010b0c7824 */ /* 0x040fe200078e0204 */
[----:B------:R-:W-:Y:S01]  /*0170*/  ISETP.EQ.U32.AND P3, PT, R10, 0x1, !P0 ;  /* 0x000000010a00780c */ /* 0x000fe20004762070 */
[----:B------:R-:W-:Y:S01]  /*0180*/  VIADD R10, R11, 0x80 ;  /* 0x000000800b0a7836 */ /* 0x000fe20000000000 */
[----:B------:R-:W-:Y:S02]  /*0190*/  ISETP.NE.AND P2, PT, R8, RZ, !P0 ;  /* 0x000000ff0800720c */ /* 0x000fe40004745270 */
[----:B------:R-:W-:Y:S02]  /*01a0*/  LOP3.LUT R13, R12, R9, RZ, 0xfc, !PT ;  /* 0x000000090c0d7212 */ /* 0x000fe400078efcff */
[----:B------:R-:W-:-:S03]  /*01b0*/  ISETP.NE.AND P1, PT, R8, RZ, P3 ;  /* 0x000000ff0800720c */ /* 0x000fc60001f25270 */
[C---:B------:R-:W-:Y:S02]  /*01c0*/  VIADD R15, R13.reuse, 0xffffffdf ;  /* 0xffffffdf0d0f7836 */ /* 0x040fe40000000000 */
[----:B------:R-:W-:Y:S02]  /*01d0*/  VIADD R19, R13, 0xffffffe0 ;  /* 0xffffffe00d137836 */ /* 0x000fe40000000000 */
[----:B--2---:R-:W-:-:S04]  /*01e0*/  IMAD.WIDE R14, R15, 0x4, R6 ;  /* 0x000000040f0e7825 */ /* 0x004fc800078e0206 */
[----:B------:R-:W-:Y:S01]  /*01f0*/  IMAD.WIDE R18, R19, 0x4, R6 ;  /* 0x0000000413127825 */ /* 0x000fe200078e0206 */
[----:B------:R-:W-:Y:S01]  /*0200*/  LOP3.LUT R17, R4, R9, R10, 0xfe, !PT ;  /* 0x0000000904117212 */ /* 0x000fe200078efe0a */
[----:B------:R-:W2:Y:S01]  /*0210*/  @P1 LDG.E.EL R20, desc[UR6][R14.64] ;  /* 0x000000060e141981 */ /* 0x000ea2000c2e1900 */
[----:B------:R-:W-:-:S03]  /*0220*/  SHF.R.S32.HI R8, RZ, 0x1f, R4 ;  /* 0x0000001fff087819 */ /* 0x000fc60000011404 */
[----:B------:R1:W3:Y:S01]  /*0230*/  @P3 LDG.E.EL R22, desc[UR6][R18.64] ;  /* 0x0000000612163981 */ /* 0x0002e2000c2e1900 */
[----:B------:R-:W-:Y:S01]  /*0240*/  LEA R16, P4, R17, UR4, 0x2 ;  /* 0x0000000411107c11 */ /* 0x000fe2000f8810ff */
[----:B------:R-:W-:Y:S02]  /*0250*/  VIADD R12, R11, 0x100 ;  /* 0x000001000b0c7836 */ /* 0x000fe40000000000 */
[----:B------:R-:W-:Y:S01]  /*0260*/  VIADD R13, R13, 0xffffffe1 ;  /* 0xffffffe10d0d7836 */ /* 0x000fe20000000000 */
[----:B------:R-:W-:Y:S02]  /*0270*/  LEA.HI.X R17, R17, UR5, R8, 0x2, P4 ;  /* 0x0000000511117c11 */ /* 0x000fe4000a0f1408 */
[----:B------:R-:W-:-:S03]  /*0280*/  LOP3.LUT R27, R4, R9, R12, 0xfe, !PT ;  /* 0x00000009041b7212 */ /* 0x000fc600078efe0c */
[----:B------:R-:W4:Y:S01]  /*0290*/  @P2 LDG.E.EL R21, desc[UR6][R16.64+-0x84] ;  /* 0xffff7c0610152981 */ /* 0x000f22000c2e1900 */
[----:B-1----:R-:W-:Y:S01]  /*02a0*/  IMAD.WIDE R18, R13, 0x4, R6 ;  /* 0x000000040d127825 */ /* 0x002fe200078e0206 */
[C---:B------:R-:W-:Y:S02]  /*02b0*/  LEA R14, P4, R27.reuse, UR4, 0x2 ;  /* 0x000000041b0e7c11 */ /* 0x040fe4000f8810ff */
[----:B------:R-:W5:Y:S01]  /*02c0*/  @!P0 LDG.E.EL R23, desc[UR6][R16.64+-0x80] ;  /* 0xffff800610178981 */ /* 0x000f62000c2e1900 */
[----:B------:R-:W-:Y:S01]  /*02d0*/  IMAD.MOV.U32 R13, RZ, RZ, RZ ;  /* 0x000000ffff0d7224 */ /* 0x000fe200078e00ff */
[----:B------:R-:W-:Y:S02]  /*02e0*/  LEA.HI.X R15, R27, UR5, R8, 0x2, P4 ;  /* 0x000000051b0f7c11 */ /* 0x000fe4000a0f1408 */
[----:B------:R-:W5:Y:S04]  /*02f0*/  @P3 LDG.E.EL R25, desc[UR6][R18.64] ;  /* 0x0000000612193981 */ /* 0x000f68000c2e1900 */
[----:B------:R-:W5:Y:S04]  /*0300*/  @P2 LDG.E.EL R13, desc[UR6][R14.64+-0x84] ;  /* 0xffff7c060e0d2981 */ /* 0x000f68000c2e1900 */
[----:B------:R-:W5:Y:S04]  /*0310*/  @!P0 LDG.E.EL R24, desc[UR6][R14.64+-0x80] ;  /* 0xffff80060e188981 */ /* 0x000f68000c2e1900 */
[----:B------:R-:W5:Y:S01]  /*0320*/  @!P0 LDG.E.EL R26, desc[UR6][R16.64+-0x7c] ;  /* 0xffff8406101a8981 */ /* 0x000f62000c2e1900 */
[----:B--2---:R-:W-:-:S02]  /*0330*/  SEL R27, R20, 0xff800000, P1 ;  /* 0xff800000141b7807 */ /* 0x004fc40000800000 */
[----:B---3--:R-:W-:-:S04]  /*0340*/  SEL R22, R22, 0xff800000, P3 ;  /* 0xff80000016167807 */ /* 0x008fc80001800000 */
[C---:B------:R-:W-:Y:S02]  /*0350*/  FSETP.GT.AND P1, PT, R22.reuse, R27, PT ;  /* 0x0000001b1600720b */ /* 0x040fe40003f24000 */
[----:B------:R-:W-:Y:S02]  /*0360*/  FSETP.NAN.AND P4, PT, R22, R22, PT ;  /* 0x000000161600720b */ /* 0x000fe40003f88000 */
[----:B----4-:R-:W-:Y:S02]  /*0370*/  SEL R20, R21, 0xff800000, P2 ;  /* 0xff80000015147807 */ /* 0x010fe40001000000 */
[----:B-----5:R-:W-:-:S07]  /*0380*/  SEL R23, R23, 0xff800000, !P0 ;  /* 0xff80000017177807 */ /* 0x020fce0004000000 */
[----:B------:R-:W-:Y:S02]  /*0390*/  @!P1 SEL R22, R22, R27, P4 ;  /* 0x0000001b16169207 */ /* 0x000fe40002000000 */
[----:B------:R-:W-:Y:S02]  /*03a0*/  FSETP.GT.AND P5, PT, R23, R20, PT ;  /* 0x000000141700720b */ /* 0x000fe40003fa4000 */
[----:B------:R-:W-:Y:S02]  /*03b0*/  SEL R25, R25, 0xff800000, P3 ;  /* 0xff80000019197807 */ /* 0x000fe40001800000 */
[----:B------:R-:W-:Y:S02]  /*03c0*/  SEL R13, R13, 0xff800000, P2 ;  /* 0xff8000000d0d7807 */ /* 0x000fe40001000000 */
[----:B------:R-:W-:Y:S02]  /*03d0*/  FSETP.GEU.AND P4, PT, R22, R25, PT ;  /* 0x000000191600720b */ /* 0x000fe40003f8e000 */
[----:B------:R-:W-:-:S02]  /*03e0*/  SEL R24, R24, 0xff800000, !P0 ;  /* 0xff80000018187807 */ /* 0x000fc40004000000 */
[C---:B------:R-:W-:Y:S02]  /*03f0*/  FSETP.NAN.AND P3, PT, R23.reuse, R23, PT ;  /* 0x000000171700720b */ /* 0x040fe40003f68000 */
[----:B------:R-:W-:Y:S02]  /*0400*/  FSETP.GT.AND P6, PT, R24, R13, PT ;  /* 0x0000000d1800720b */ /* 0x000fe40003fc4000 */
[----:B------:R-:W-:Y:S02]  /*0410*/  @!P5 SEL R23, R23, R20, P3 ;  /* 0x000000141717d207 */ /* 0x000fe40001800000 */
[----:B------:R-:W-:-:S04]  /*0420*/  FSETP.NAN.AND P3, PT, R25, R25, PT ;  /* 0x000000191900720b */ /* 0x000fc80003f68000 */
[----:B------:R-:W-:Y:S02]  /*0430*/  @P4 SEL R25, R25, R22, P3 ;  /* 0x0000001619194207 */ /* 0x000fe40001800000 */
[----:B------:R-:W-:-:S04]  /*0440*/  FSETP.NAN.AND P3, PT, R24, R24, PT ;  /* 0x000000181800720b */ /* 0x000fc80003f68000 */
[----:B------:R-:W-:Y:S01]  /*0450*/  @!P6 SEL R24, R24, R13, P3 ;  /* 0x0000000d1818e207 */ /* 0x000fe20001800000 */
[----:B------:R-:W-:-:S06]  /*0460*/  IMAD.MOV.U32 R13, RZ, RZ, RZ ;  /* 0x000000ffff0d7224 */ /* 0x000fcc00078e00ff */
[----:B------:R1:W2:Y:S01]  /*0470*/  @!P0 LDG.E.EL R13, desc[UR6][R14.64+-0x7c] ;  /* 0xffff84060e0d8981 */ /* 0x0002a2000c2e1900 */
[----:B------:R-:W-:Y:S02]  /*0480*/  SEL R26, R26, 0xff800000, !P0 ;  /* 0xff8000001a1a7807 */ /* 0x000fe40004000000 */
[----:B------:R-:W-:Y:S02]  /*0490*/  P2R R34, PR, RZ, 0x10 ;  /* 0x00000010ff227803 */ /* 0x000fe40000000000 */
[-C--:B------:R-:W-:Y:S02]  /*04a0*/  FSETP.GEU.AND P4, PT, R23, R26.reuse, PT ;  /* 0x0000001a1700720b */ /* 0x080fe40003f8e000 */
[----:B------:R-:W-:Y:S02]  /*04b0*/  FSETP.NAN.AND P3, PT, R26, R26, PT ;  /* 0x0000001a1a00720b */ /* 0x000fe40003f68000 */
[----:B------:R-:W-:-:S09]  /*04c0*/  P2R R36, PR, RZ, 0x10 ;  /* 0x00000010ff247803 */ /* 0x000fd20000000000 */
[----:B------:R-:W-:Y:S02]  /*04d0*/  @P4 SEL R26, R26, R23, P3 ;  /* 0x000000171a1a4207 */ /* 0x000fe40001800000 */
[----:B------:R-:W-:Y:S01]  /*04e0*/  CS2R R18, SRZ ;  /* 0x0000000000127805 */ /* 0x000fe2000001ff00 */
[----:B-1----:R-:W-:Y:S01]  /*04f0*/  IMAD.MOV.U32 R14, RZ, RZ, RZ ;  /* 0x000000ffff0e7224 */ /* 0x002fe200078e00ff */
[----:B--2---:R-:W-:-:S04]  /*0500*/  SEL R23, R13, 0xff800000, !P0 ;  /* 0xff8000000d177807 */ /* 0x004fc80004000000 */
[-C--:B------:R-:W-:Y:S01]  /*0510*/  FSETP.GEU.AND P4, PT, R24, R23.reuse, PT ;  /* 0x000000171800720b */ /* 0x080fe20003f8e000 */
[----:B------:R-:W-:Y:S01]  /*0520*/  VIADD R13, R11, 0x180 ;  /* 0x000001800b0d7836 */ /* 0x000fe20000000000 */
[----:B------:R-:W-:-:S04]  /*0530*/  FSETP.NAN.AND P3, PT, R23, R23, PT ;  /* 0x000000171700720b */ /* 0x000fc80003f68000 */
[----:B------:R-:W-:-:S07]  /*0540*/  LOP3.LUT R17, R4, R9, R13, 0xfe, !PT ;  /* 0x0000000904117212 */ /* 0x000fce00078efe0d */
[----:B------:R-:W-:Y:S02]  /*0550*/  @P4 SEL R23, R23, R24, P3 ;  /* 0x0000001817174207 */ /* 0x000fe40001800000 */
[----:B------:R-:W-:-:S04]  /*0560*/  LEA R16, P3, R17, UR4, 0x2 ;  /* 0x0000000411107c11 */ /* 0x000fc8000f8610ff */
[----:B------:R-:W-:-:S05]  /*0570*/  LEA.HI.X R17, R17, UR5, R8, 0x2, P3 ;  /* 0x0000000511117c11 */ /* 0x000fca00098f1408 */
[----:B------:R-:W2:Y:S04]  /*0580*/  @P2 LDG.E.EL R18, desc[UR6][R16.64+-0x84] ;  /* 0xffff7c0610122981 */ /* 0x000ea8000c2e1900 */
[----:B------:R-:W3:Y:S04]  /*0590*/  @!P0 LDG.E.EL R19, desc[UR6][R16.64+-0x80] ;  /* 0xffff800610138981 */ /* 0x000ee8000c2e1900 */
[----:B------:R1:W4:Y:S01]  /*05a0*/  @!P0 LDG.E.EL R14, desc[UR6][R16.64+-0x7c] ;  /* 0xffff8406100e8981 */ /* 0x000322000c2e1900 */
[----:B------:R-:W-:Y:S01]  /*05b0*/  P2R R39, PR, RZ, 0x10 ;  /* 0x00000010ff277803 */ /* 0x000fe20000000000 */
[----:B------:R-:W-:-:S02]  /*05c0*/  IMAD.MOV.U32 R20, RZ, RZ, RZ ;  /* 0x000000ffff147224 */ /* 0x000fc400078e00ff */
[----:B-1----:R-:W-:Y:S01]  /*05d0*/  IMAD.MOV.U32 R16, RZ, RZ, RZ ;  /* 0x000000ffff107224 */ /* 0x002fe200078e00ff */
[----:B--2---:R-:W-:Y:S02]  /*05e0*/  SEL R18, R18, 0xff800000, P2 ;  /* 0xff80000012127807 */ /* 0x004fe40001000000 */
[----:B---3--:R-:W-:-:S04]  /*05f0*/  SEL R19, R19, 0xff800000, !P0 ;  /* 0xff80000013137807 */ /* 0x008fc80004000000 */
[C---:B------:R-:W-:Y:S02]  /*0600*/  FSETP.GT.AND P4, PT, R19.reuse, R18, PT ;  /* 0x000000121300720b */ /* 0x040fe40003f84000 */
[----:B------:R-:W-:Y:S02]  /*0610*/  FSETP.NAN.AND P3, PT, R19, R19, PT ;  /* 0x000000131300720b */ /* 0x000fe40003f68000 */
[----:B----4-:R-:W-:Y:S02]  /*0620*/  SEL R22, R14, 0xff800000, !P0 ;  /* 0xff8000000e167807 */ /* 0x010fe40004000000 */
[----:B------:R-:W-:-:S07]  /*0630*/  P2R R41, PR, RZ, 0x10 ;  /* 0x00000010ff297803 */ /* 0x000fce0000000000 */
[----:B------:R-:W-:-:S04]  /*0640*/  @!P4 SEL R19, R19, R18, P3 ;  /* 0x000000121313c207 */ /* 0x000fc80001800000 */
[-C--:B------:R-:W-:Y:S01]  /*0650*/  FSETP.GEU.AND P4, PT, R19, R22.reuse, PT ;  /* 0x000000161300720b */ /* 0x080fe20003f8e000 */
[----:B------:R-:W-:Y:S01]  /*0660*/  VIADD R18, R11, 0x200 ;  /* 0x000002000b127836 */ /* 0x000fe20000000000 */
[----:B------:R-:W-:-:S04]  /*0670*/  FSETP.NAN.AND P3, PT, R22, R22, PT ;  /* 0x000000161600720b */ /* 0x000fc80003f68000 */
[----:B------:R-:W-:-:S07]  /*0680*/  LOP3.LUT R15, R4, R9, R18, 0xfe, !PT ;  /* 0x00000009040f7212 */ /* 0x000fce00078efe12 */
[----:B------:R-:W-:Y:S02]  /*0690*/  @P4 SEL R22, R22, R19, P3 ;  /* 0x0000001316164207 */ /* 0x000fe40001800000 */
[----:B------:R-:W-:Y:S01]  /*06a0*/  LEA R14, P3, R15, UR4, 0x2 ;  /* 0x000000040f0e7c11 */ /* 0x000fe2000f8610ff */
[----:B------:R-:W-:-:S03]  /*06b0*/  IMAD.MOV.U32 R19, RZ, RZ, RZ ;  /* 0x000000ffff137224 */ /* 0x000fc600078e00ff */
[----:B------:R-:W-:-:S05]  /*06c0*/  LEA.HI.X R15, R15, UR5, R8, 0x2, P3 ;  /* 0x000000050f0f7c11 */ /* 0x000fca00098f1408 */
[----:B------:R-:W2:Y:S04]  /*06d0*/  @P2 LDG.E.EL R19, desc[UR6][R14.64+-0x84] ;  /* 0xffff7c060e132981 */ /* 0x000ea8000c2e1900 */
[----:B------:R-:W3:Y:S04]  /*06e0*/  @!P0 LDG.E.EL R20, desc[UR6][R14.64+-0x80] ;  /* 0xffff80060e148981 */ /* 0x000ee8000c2e1900 */
[----:B------:R1:W4:Y:S01]  /*06f0*/  @!P0 LDG.E.EL R16, desc[UR6][R14.64+-0x7c] ;  /* 0xffff84060e108981 */ /* 0x000322000c2e1900 */
[----:B------:R-:W-:Y:S01]  /*0700*/  P2R R43, PR, RZ, 0x10 ;  /* 0x00000010ff2b7803 */ /* 0x000fe20000000000 */
[----:B-1----:R-:W-:Y:S01]  /*0710*/  IMAD.MOV.U32 R14, RZ, RZ, RZ ;  /* 0x000000ffff0e7224 */ /* 0x002fe200078e00ff */
[----:B--2---:R-:W-:-:S02]  /*0720*/  SEL R19, R19, 0xff800000, P2 ;  /* 0xff80000013137807 */ /* 0x004fc40001000000 */
        /* <DEDUP_REMOVED lines=11> */
[C---:B------:R-:W-:Y:S02]  /*07e0*/  LEA R16, P3, R17.reuse, UR4, 0x2 ;  /* 0x0000000411107c11 */ /* 0x040fe4000f8610ff */
[----:B------:R-:W-:Y:S02]  /*07f0*/  CS2R R20, SRZ ;  /* 0x0000000000147805 */ /* 0x000fe4000001ff00 */
[----:B------:R-:W-:-:S05]  /*0800*/  LEA.HI.X R17, R17, UR5, R8, 0x2, P3 ;  /* 0x0000000511117c11 */ /* 0x000fca00098f1408 */
[----:B------:R-:W2:Y:S04]  /*0810*/  @P2 LDG.E.EL R20, desc[UR6][R16.64+-0x84] ;  /* 0xffff7c0610142981 */ /* 0x000ea8000c2e1900 */
[----:B------:R-:W3:Y:S04]  /*0820*/  @!P0 LDG.E.EL R21, desc[UR6][R16.64+-0x80] ;  /* 0xffff800610158981 */ /* 0x000ee8000c2e1900 */
[----:B------:R1:W4:Y:S01]  /*0830*/  @!P0 LDG.E.EL R14, desc[UR6][R16.64+-0x7c] ;  /* 0xffff8406100e8981 */ /* 0x000322000c2e1900 */
[----:B------:R-:W-:Y:S01]  /*0840*/  P2R R46, PR, RZ, 0x10 ;  /* 0x00000010ff2e7803 */ /* 0x000fe20000000000 */
[----:B------:R-:W-:-:S05]  /*0850*/  VIADD R28, R11, 0x300 ;  /* 0x000003000b1c7836 */ /* 0x000fca0000000000 */
[----:B------:R-:W-:Y:S01]  /*0860*/  LOP3.LUT R15, R4, R9, R28, 0xfe, !PT ;  /* 0x00000009040f7212 */ /* 0x000fe200078efe1c */
        /* <DEDUP_REMOVED lines=8> */
[-C--:B------:R-:W-:Y:S02]  /*08f0*/  FSETP.GEU.AND P4, PT, R21, R24.reuse, PT ;  /* 0x000000181500720b */ /* 0x080fe40003f8e000 */
[----:B------:R-:W-:-:S11]  /*0900*/  FSETP.NAN.AND P3, PT, R24, R24, PT ;  /* 0x000000181800720b */ /* 0x000fd60003f68000 */
[----:B------:R-:W-:Y:S02]  /*0910*/  @P4 SEL R24, R24, R21, P3 ;  /* 0x0000001518184207 */ /* 0x000fe40001800000 */
[C---:B------:R-:W-:Y:S02]  /*0920*/  LEA R14, P3, R15.reuse, UR4, 0x2 ;  /* 0x000000040f0e7c11 */ /* 0x040fe4000f8610ff */
[----:B------:R-:W-:Y:S02]  /*0930*/  CS2R R20, SRZ ;  /* 0x0000000000147805 */ /* 0x000fe4000001ff00 */
[----:B------:R-:W-:-:S05]  /*0940*/  LEA.HI.X R15, R15, UR5, R8, 0x2, P3 ;  /* 0x000000050f0f7c11 */ /* 0x000fca00098f1408 */
[----:B------:R-:W2:Y:S04]  /*0950*/  @P2 LDG.E.EL R20, desc[UR6][R14.64+-0x84] ;  /* 0xffff7c060e142981 */ /* 0x000ea8000c2e1900 */
[----:B------:R-:W3:Y:S04]  /*0960*/  @!P0 LDG.E.EL R21, desc[UR6][R14.64+-0x80] ;  /* 0xffff80060e158981 */ /* 0x000ee8000c2e1900 */
[----:B------:R-:W4:Y:S01]  /*0970*/  @!P0 LDG.E.EL R16, desc[UR6][R14.64+-0x7c] ;  /* 0xffff84060e108981 */ /* 0x000f22000c2e1900 */
[----:B------:R-:W-:Y:S02]  /*0980*/  P2R R49, PR, RZ, 0x10 ;  /* 0x00000010ff317803 */ /* 0x000fe40000000000 */
[----:B------:R-:W-:-:S05]  /*0990*/  LOP3.LUT R29, R4, R9, RZ, 0xfc, !PT ;  /* 0x00000009041d7212 */ /* 0x000fca00078efcff */
[----:B------:R-:W-:-:S04]  /*09a0*/  VIADD R31, R29, 0xffffffff ;  /* 0xffffffff1d1f7836 */ /* 0x000fc80000000000 */
[----:B------:R-:W-:Y:S01]  /*09b0*/  IMAD.IADD R17, R11, 0x1, R31 ;  /* 0x000000010b117824 */ /* 0x000fe200078e021f */
[----:B--2---:R-:W-:Y:S02]  /*09c0*/  SEL R20, R20, 0xff800000, P2 ;  /* 0xff80000014147807 */ /* 0x004fe40001000000 */
[----:B---3--:R-:W-:-:S04]  /*09d0*/  SEL R21, R21, 0xff800000, !P0 ;  /* 0xff80000015157807 */ /* 0x008fc80004000000 */
[C---:B------:R-:W-:Y:S02]  /*09e0*/  FSETP.GT.AND P4, PT, R21.reuse, R20, PT ;  /* 0x000000141500720b */ /* 0x040fe40003f84000 */
[----:B------:R-:W-:Y:S02]  /*09f0*/  FSETP.NAN.AND P3, PT, R21, R21, PT ;  /* 0x000000151500720b */ /* 0x000fe40003f68000 */
[----:B------:R-:W-:-:S09]  /*0a00*/  P2R R50, PR, RZ, 0x10 ;  /* 0x00000010ff327803 */ /* 0x000fd20000000000 */
[----:B------:R-:W-:Y:S02]  /*0a10*/  @!P4 SEL R21, R21, R20, P3 ;  /* 0x000000141515c207 */ /* 0x000fe40001800000 */
[----:B----4-:R-:W-:-:S04]  /*0a20*/  SEL R20, R16, 0xff800000, !P0 ;  /* 0xff80000010147807 */ /* 0x010fc80004000000 */
[-C--:B------:R-:W-:Y:S02]  /*0a30*/  FSETP.GEU.AND P4, PT, R21, R20.reuse, PT ;  /* 0x000000141500720b */ /* 0x080fe40003f8e000 */
[----:B------:R-:W-:Y:S01]  /*0a40*/  FSETP.NAN.AND P3, PT, R20, R20, PT ;  /* 0x000000141400720b */ /* 0x000fe20003f68000 */
[----:B------:R-:W-:-:S10]  /*0a50*/  IMAD.WIDE R16, R17, 0x4, R6 ;  /* 0x0000000411107825 */ /* 0x000fd400078e0206 */
[----:B------:R-:W-:Y:S01]  /*0a60*/  @P4 SEL R20, R20, R21, P3 ;  /* 0x0000001514144207 */ /* 0x000fe20001800000 */
[----:B------:R-:W-:-:S06]  /*0a70*/  IMAD.MOV.U32 R21, RZ, RZ, RZ ;  /* 0x000000ffff157224 */ /* 0x000fcc00078e00ff */
[----:B------:R-:W2:Y:S01]  /*0a80*/  @P2 LDG.E.EL R21, desc[UR6][R16.64] ;  /* 0x0000000610152981 */ /* 0x000ea2000c2e1900 */
[----:B------:R-:W-:-:S04]  /*0a90*/  IMAD.IADD R15, R10, 0x1, R31 ;  /* 0x000000010a0f7824 */ /* 0x000fc800078e021f */
[----:B------:R-:W-:Y:S01]  /*0aa0*/  IMAD.WIDE R14, R15, 0x4, R6 ;  /* 0x000000040f0e7825 */ /* 0x000fe200078e0206 */
[----:B--2---:R-:W-:-:S03]  /*0ab0*/  SEL R32, R21, 0xff800000, P2 ;  /* 0xff80000015207807 */ /* 0x004fc60001000000 */
        /* <DEDUP_REMOVED lines=24> */
[----:B------:R-:W-:Y:S02]  /*0c40*/  P2R R51, PR, RZ, 0x10 ;  /* 0x00000010ff337803 */ /* 0x000fe40000000000 */
[-C--:B------:R-:W-:Y:S02]  /*0c50*/  FSETP.GEU.AND P4, PT, R25, R32.reuse, PT ;  /* 0x000000201900720b */ /* 0x080fe40003f8e000 */
[----:B------:R-:W-:Y:S02]  /*0c60*/  FSETP.NAN.AND P3, PT, R32, R32, PT ;  /* 0x000000202000720b */ /* 0x000fe40003f68000 */
[----:B------:R-:W-:-:S09]  /*0c70*/  P2R R53, PR, RZ, 0x10 ;  /* 0x00000010ff357803 */ /* 0x000fd20000000000 */
[----:B------:R-:W-:Y:S02]  /*0c80*/  @P4 SEL R32, R32, R25, P3 ;  /* 0x0000001920204207 */ /* 0x000fe40001800000 */
[-C--:B------:R-:W-:Y:S02]  /*0c90*/  FSETP.GEU.AND P4, PT, R26, R33.reuse, PT ;  /* 0x000000211a00720b */ /* 0x080fe40003f8e000 */
[----:B------:R-:W-:Y:S02]  /*0ca0*/  FSETP.NAN.AND P3, PT, R33, R33, PT ;  /* 0x000000212100720b */ /* 0x000fe40003f68000 */
[----:B------:R-:W-:-:S09]  /*0cb0*/  P2R R54, PR, RZ, 0x10 ;  /* 0x00000010ff367803 */ /* 0x000fd20000000000 */
[----:B------:R-:W-:Y:S02]  /*0cc0*/  @P4 SEL R33, R33, R26, P3 ;  /* 0x0000001a21214207 */ /* 0x000fe40001800000 */
[----:B------:R-:W-:Y:S02]  /*0cd0*/  FSETP.GEU.AND P4, PT, R23, R38, PT ;  /* 0x000000261700720b */ /* 0x000fe40003f8e000 */
[----:B--2---:R-:W-:Y:S01]  /*0ce0*/  SEL R42, R21, 0xff800000, P2 ;  /* 0xff800000152a7807 */ /* 0x004fe20001000000 */
[----:B------:R-:W-:-:S06]  /*0cf0*/  IMAD.MOV.U32 R21, RZ, RZ, RZ ;  /* 0x000000ffff157224 */ /* 0x000fcc00078e00ff */
[----:B------:R-:W2:Y:S01]  /*0d00*/  @P2 LDG.E.EL R21, desc[UR6][R16.64] ;  /* 0x0000000610152981 */ /* 0x000ea2000c2e1900 */
[C---:B------:R-:W-:Y:S02]  /*0d10*/  FSETP.NAN.AND P3, PT, R38.reuse, R38, PT ;  /* 0x000000262600720b */ /* 0x040fe40003f68000 */
[----:B------:R-:W-:Y:S02]  /*0d20*/  P2R R55, PR, RZ, 0x10 ;  /* 0x00000010ff377803 */ /* 0x000fe40000000000 */
[----:B------:R-:W-:Y:S02]  /*0d30*/  @P4 SEL R38, R38, R23, P3 ;  /* 0x0000001726264207 */ /* 0x000fe40001800000 */
        /* <DEDUP_REMOVED lines=8> */
[-C--:B------:R-:W-:Y:S02]  /*0dc0*/  FSETP.GEU.AND P4, PT, R24, R42.reuse, PT ;  /* 0x0000002a1800720b */ /* 0x080fe40003f8e000 */
[----:B------:R-:W-:Y:S02]  /*0dd0*/  FSETP.NAN.AND P3, PT, R42, R42, PT ;  /* 0x0000002a2a00720b */ /* 0x000fe40003f68000 */
[----:B------:R-:W-:Y:S01]  /*0de0*/  P2R R57, PR, RZ, 0x10 ;  /* 0x00000010ff397803 */ /* 0x000fe20000000000 */
[----:B------:R-:W-:-:S08]  /*0df0*/  VIADD R30, R11, 0x380 ;  /* 0x000003800b1e7836 */ /* 0x000fd00000000000 */
[----:B------:R-:W-:Y:S02]  /*0e00*/  @P4 SEL R42, R42, R24, P3 ;  /* 0x000000182a2a4207 */ /* 0x000fe40001800000 */
[----:B------:R-:W-:Y:S02]  /*0e10*/  LOP3.LUT R15, R4, R9, R30, 0xfe, !PT ;  /* 0x00000009040f7212 */ /* 0x000fe400078efe1e */
[----:B------:R-:W-:Y:S02]  /*0e20*/  LOP3.LUT R13, R13, R4, R9, 0xfe, !PT ;  /* 0x000000040d0d7212 */ /* 0x000fe400078efe09 */
[----:B------:R-:W-:Y:S02]  /*0e30*/  LOP3.LUT R19, R19, R4, R9, 0xfe, !PT ;  /* 0x0000000413137212 */ /* 0x000fe400078efe09 */
[----:B------:R-:W-:Y:S02]  /*0e40*/  LOP3.LUT R47, R11, R4, R9, 0xfe, !PT ;  /* 0x000000040b2f7212 */ /* 0x000fe400078efe09 */
[----:B--2---:R-:W-:-:S04]  /*0e50*/  SEL R45, R21, 0xff800000, P2 ;  /* 0xff800000152d7807 */ /* 0x004fc80001000000 */
[-C--:B------:R-:W-:Y:S02]  /*0e60*/  FSETP.GEU.AND P4, PT, R20, R45.reuse, PT ;  /* 0x0000002d1400720b */ /* 0x080fe40003f8e000 */
[----:B------:R-:W-:-:S11]  /*0e70*/  FSETP.NAN.AND P3, PT, R45, R45, PT ;  /* 0x0000002d2d00720b */ /* 0x000fd60003f68000 */
[----:B------:R-:W-:Y:S02]  /*0e80*/  @P4 SEL R45, R45, R20, P3 ;  /* 0x000000142d2d4207 */ /* 0x000fe40001800000 */
[----:B------:R-:W-:-:S04]  /*0e90*/  LEA R26, P3, R15, UR4, 0x2 ;  /* 0x000000040f1a7c11 */ /* 0x000fc8000f8610ff */
[----:B------:R-:W-:Y:S02]  /*0ea0*/  LEA.HI.X R27, R15, UR5, R8, 0x2, P3 ;  /* 0x000000050f1b7c11 */ /* 0x000fe400098f1408 */
[----:B------:R-:W-:-:S04]  /*0eb0*/  LOP3.LUT R15, R10, R4, R9, 0xfe, !PT ;  /* 0x000000040a0f7212 */ /* 0x000fc800078efe09 */
[----:B------:R-:W-:-:S04]  /*0ec0*/  LEA R24, P3, R15, UR4, 0x2 ;  /* 0x000000040f187c11 */ /* 0x000fc8000f8610ff */
[----:B------:R-:W-:Y:S02]  /*0ed0*/  LEA.HI.X R25, R15, UR5, R8, 0x2, P3 ;  /* 0x000000050f197c11 */ /* 0x000fe400098f1408 */
[----:B------:R-:W-:-:S04]  /*0ee0*/  LOP3.LUT R15, R12, R4, R9, 0xfe, !PT ;  /* 0x000000040c0f7212 */ /* 0x000fc800078efe09 */
[----:B------:R-:W-:-:S04]  /*0ef0*/  LEA R16, P3, R15, UR4, 0x2 ;  /* 0x000000040f107c11 */ /* 0x000fc8000f8610ff */
[----:B------:R-:W-:Y:S02]  /*0f00*/  LEA.HI.X R17, R15, UR5, R8, 0x2, P3 ;  /* 0x000000050f117c11 */ /* 0x000fe400098f1408 */
[----:B------:R-:W-:-:S04]  /*0f10*/  LEA R22, P3, R13, UR4, 0x2 ;  /* 0x000000040d167c11 */ /* 0x000fc8000f8610ff */
[----:B------:R-:W-:Y:S02]  /*0f20*/  LEA.HI.X R23, R13, UR5, R8, 0x2, P3 ;  /* 0x000000050d177c11 */ /* 0x000fe400098f1408 */
[----:B------:R-:W-:-:S04]  /*0f30*/  LOP3.LUT R13, R18, R4, R9, 0xfe, !PT ;  /* 0x00000004120d7212 */ /* 0x000fc800078efe09 */
[----:B------:R-:W-:-:S04]  /*0f40*/  LEA R20, P3, R13, UR4, 0x2 ;  /* 0x000000040d147c11 */ /* 0x000fc8000f8610ff */
[--C-:B------:R-:W-:Y:S02]  /*0f50*/  LEA.HI.X R21, R13, UR5, R8.reuse, 0x2, P3 ;  /* 0x000000050d157c11 */ /* 0x100fe400098f1408 */
[C---:B------:R-:W-:Y:S02]  /*0f60*/  LEA R18, P3, R19.reuse, UR4, 0x2 ;  /* 0x0000000413127c11 */ /* 0x040fe4000f8610ff */
[----:B------:R-:W-:Y:S02]  /*0f70*/  LOP3.LUT R13, R28, R4, R9, 0xfe, !PT ;  /* 0x000000041c0d7212 */ /* 0x000fe400078efe09 */
[----:B------:R-:W-:Y:S02]  /*0f80*/  LEA.HI.X R19, R19, UR5, R8, 0x2, P3 ;  /* 0x0000000513137c11 */ /* 0x000fe400098f1408 */
[----:B------:R-:W-:-:S04]  /*0f90*/  LEA R14, P3, R13, UR4, 0x2 ;  /* 0x000000040d0e7c11 */ /* 0x000fc8000f8610ff */
[----:B------:R-:W-:Y:S02]  /*0fa0*/  LEA.HI.X R15, R13, UR5, R8, 0x2, P3 ;  /* 0x000000050d0f7c11 */ /* 0x000fe400098f1408 */
[----:B------:R-:W-:-:S04]  /*0fb0*/  LOP3.LUT R13, R30, R4, R9, 0xfe, !PT ;  /* 0x000000041e0d7212 */ /* 0x000fc800078efe09 */
[C---:B------:R-:W-:Y:S02]  /*0fc0*/  LEA R12, P3, R13.reuse, UR4, 0x2 ;  /* 0x000000040d0c7c11 */ /* 0x040fe4000f8610ff */
[----:B------:R-:W-:Y:S02]  /*0fd0*/  SHF.R.S32.HI R4, RZ, 0x1f, R29 ;  /* 0x0000001fff047819 */ /* 0x000fe4000001141d */
[----:B------:R-:W-:Y:S02]  /*0fe0*/  LEA.HI.X R13, R13, UR5, R8, 0x2, P3 ;  /* 0x000000050d0d7c11 */ /* 0x000fe400098f1408 */
[C---:B------:R-:W-:Y:S01]  /*0ff0*/  LEA R10, P3, R47.reuse, UR4, 0x2 ;  /* 0x000000042f0a7c11 */ /* 0x040fe2000f8610ff */
[----:B------:R-:W-:-:S03]  /*1000*/  IMAD.WIDE R28, R47, 0x4, R6 ;  /* 0x000000042f1c7825 */ /* 0x000fc600078e0206 */
[----:B------:R-:W-:Y:S01]  /*1010*/  LEA.HI.X R11, R47, UR5, R4, 0x2, P3 ;  /* 0x000000052f0b7c11 */ /* 0x000fe200098f1404 */
[----:B------:R-:W-:-:S06]  /*1020*/  IMAD.MOV.U32 R4, RZ, RZ, RZ ;  /* 0x000000ffff047224 */ /* 0x000fcc00078e00ff */
[----:B------:R-:W2:Y:S01]  /*1030*/  @!P0 LDG.E.EL R4, desc[UR6][R28.64] ;  /* 0x000000061c048981 */ /* 0x000ea2000c2e1900 */
[----:B------:R-:W-:Y:S02]  /*1040*/  LEA.HI.X R9, R47, UR5, R8, 0x2, P3 ;  /* 0x000000052f097c11 */ /* 0x000fe400098f1408 */
[----:B--2---:R-:W-:Y:S01]  /*1050*/  SEL R47, R4, 0xff800000, !P0 ;  /* 0xff800000042f7807 */ /* 0x004fe20004000000 */
[----:B------:R-:W-:-:S06]  /*1060*/  IMAD.MOV.U32 R4, RZ, RZ, RZ ;  /* 0x000000ffff047224 */ /* 0x000fcc00078e00ff */
[----:B------:R-:W2:Y:S01]  /*1070*/  @P2 LDG.E.EL R4, desc[UR6][R26.64+-0x84] ;  /* 0xffff7c061a042981 */ /* 0x000ea2000c2e1900 */
[----:B------:R-:W-:-:S06]  /*1080*/  IMAD.MOV.U32 R8, RZ, RZ, RZ ;  /* 0x000000ffff087224 */ /* 0x000fcc00078e00ff */
[----:B------:R-:W3:Y:S01]  /*1090*/  @!P0 LDG.E.EL R8, desc[UR6][R26.64+-0x80] ;  /* 0xffff80061a088981 */ /* 0x000ee2000c2e1900 */
[----:B--2---:R-:W-:Y:S01]  /*10a0*/  SEL R61, R4, 0xff800000, P2 ;  /* 0xff800000043d7807 */ /* 0x004fe20001000000 */
[----:B------:R-:W-:-:S06]  /*10b0*/  IMAD.MOV.U32 R4, RZ, RZ, RZ ;  /* 0x000000ffff047224 */ /* 0x000fcc00078e00ff */
[----:B------:R-:W2:Y:S01]  /*10c0*/  @!P0 LDG.E.EL R4, desc[UR6][R26.64+-0x7c] ;  /* 0xffff84061a048981 */ /* 0x000ea2000c2e1900 */
[----:B------:R-:W-:-:S04]  /*10d0*/  IMAD.IADD R31, R30, 0x1, R31 ;  /* 0x000000011e1f7824 */ /* 0x000fc800078e021f */
[----:B------:R-:W-:Y:S01]  /*10e0*/  IMAD.WIDE R6, R31, 0x4, R6 ;  /* 0x000000041f067825 */ /* 0x000fe200078e0206 */
[----:B------:R-:W-:Y:S02]  /*10f0*/  P2R R58, PR, RZ, 0x10 ;  /* 0x00000010ff3a7803 */ /* 0x000fe40000000000 */
[-C--:B------:R-:W-:Y:S02]  /*1100*/  FSETP.GEU.AND P4, PT, R32, R47.reuse, PT ;  /* 0x0000002f2000720b */ /* 0x080fe40003f8e000 */
[----:B------:R-:W-:Y:S02]  /*1110*/  FSETP.NAN.AND P3, PT, R47, R47, PT ;  /* 0x0000002f2f00720b */ /* 0x000fe40003f68000 */
[----:B---3--:R-:W-:Y:S02]  /*1120*/  SEL R8, R8, 0xff800000, !P0 ;  /* 0xff80000008087807 */ /* 0x008fe40004000000 */
[----:B------:R-:W-:-:S07]  /*1130*/  P2R R59, PR, RZ, 0x10 ;  /* 0x00000010ff3b7803 */ /* 0x000fce0000000000 */
[----:B------:R-:W-:Y:S02]  /*1140*/  @P4 SEL R47, R47, R32, P3 ;  /* 0x000000202f2f4207 */ /* 0x000fe40001800000 */
[----:B------:R-:W-:Y:S02]  /*1150*/  FSETP.GT.AND P4, PT, R8, R61, PT ;  /* 0x0000003d0800720b */ /* 0x000fe40003f84000 */
[----:B--2---:R-:W-:Y:S01]  /*1160*/  SEL R29, R4, 0xff800000, !P0 ;  /* 0xff800000041d7807 */ /* 0x004fe20004000000 */
[----:B------:R-:W-:-:S06]  /*1170*/  IMAD.MOV.U32 R4, RZ, RZ, RZ ;  /* 0x000000ffff047224 */ /* 0x000fcc00078e00ff */
[----:B------:R1:W2:Y:S02]  /*1180*/  @P2 LDG.E.EL R4, desc[UR6][R6.64] ;  /* 0x0000000606042981 */ /* 0x0002a4000c2e1900 */
[----:B-1----:R-:W-:-:S06]  /*1190*/  IMAD.MOV.U32 R6, RZ, RZ, RZ ;  /* 0x000000ffff067224 */ /* 0x002fcc00078e00ff */
[----:B------:R-:W3:Y:S01]  /*11a0*/  @!P0 LDG.E.EL R6, desc[UR6][R10.64+0x400] ;  /* 0x000400060a068981 */ /* 0x000ee2000c2e1900 */
[----:B------:R-:W-:-:S04]  /*11b0*/  FSETP.NAN.AND P3, PT, R8, R8, PT ;  /* 0x000000080800720b */ /* 0x000fc80003f68000 */
[----:B------:R-:W-:Y:S02]  /*11c0*/  @!P4 SEL R8, R8, R61, P3 ;  /* 0x0000003d0808c207 */ /* 0x000fe40001800000 */
[----:B------:R-:W-:Y:S02]  /*11d0*/  P2R R60, PR, RZ, 0x10 ;  /* 0x00000010ff3c7803 */ /* 0x000fe40000000000 */
[-C--:B------:R-:W-:Y:S02]  /*11e0*/  FSETP.GEU.AND P4, PT, R8, R29.reuse, PT ;  /* 0x0000001d0800720b */ /* 0x080fe40003f8e000 */
[----:B------:R-:W-:Y:S02]  /*11f0*/  FSETP.NAN.AND P3, PT, R29, R29, PT ;  /* 0x0000001d1d00720b */ /* 0x000fe40003f68000 */
[----:B------:R-:W-:-:S09]  /*1200*/  P2R R61, PR, RZ, 0x10 ;  /* 0x00000010ff3d7803 */ /* 0x000fd20000000000 */
[----:B------:R-:W-:Y:S02]  /*1210*/  @P4 SEL R29, R29, R8, P3 ;  /* 0x000000081d1d4207 */ /* 0x000fe40001800000 */
[----:B--2---:R-:W-:-:S04]  /*1220*/  SEL R4, R4, 0xff800000, P2 ;  /* 0xff80000004047807 */ /* 0x004fc80001000000 */
[-C--:B------:R-:W-:Y:S02]  /*1230*/  FSETP.GEU.AND P4, PT, R29, R4.reuse, PT ;  /* 0x000000041d00720b */ /* 0x080fe40003f8e000 */
[----:B------:R-:W-:-:S11]  /*1240*/  FSETP.NAN.AND P3, PT, R4, R4, PT ;  /* 0x000000040400720b */ /* 0x000fd60003f68000 */
[----:B------:R-:W-:Y:S02]  /*1250*/  @P4 SEL R4, R4, R29, P3 ;  /* 0x0000001d04044207 */ /* 0x000fe40001800000 */
[----:B---3--:R-:W-:Y:S01]  /*1260*/  SEL R29, R6, 0xff800000, !P0 ;  /* 0xff800000061d7807 */ /* 0x008fe20004000000 */
[----:B------:R-:W-:-:S06]  /*1270*/  IMAD.MOV.U32 R6, RZ, RZ, RZ ;  /* 0x000000ffff067224 */ /* 0x000fcc00078e00ff */
[----:B------:R-:W2:Y:S01]  /*1280*/  @!P0 LDG.E.EL R6, desc[UR6][R10.64+0x600] ;  /* 0x000600060a068981 */ /* 0x000ea2000c2e1900 */
[----:B------:R-:W-:-:S06]  /*1290*/  IMAD.MOV.U32 R8, RZ, RZ, RZ ;  /* 0x000000ffff087224 */ /* 0x000fcc00078e00ff */
[----:B------:R-:W3:Y:S01]  /*12a0*/  @!P0 LDG.E.EL R8, desc[UR6][R10.64+0x200] ;  /* 0x000200060a088981 */ /* 0x000ee2000c2e1900 */
[----:B------:R-:W-:-:S06]  /*12b0*/  IMAD.MOV.U32 R27, RZ, RZ, RZ ;  /* 0x000000ffff1b7224 */ /* 0x000fcc00078e00ff */
[----:B------:R-:W4:Y:S01]  /*12c0*/  @!P0 LDG.E.EL R27, desc[UR6][R10.64+0xa00] ;  /* 0x000a00060a1b8981 */ /* 0x000f22000c2e1900 */
[----:B------:R-:W-:-:S06]  /*12d0*/  IMAD.MOV.U32 R26, RZ, RZ, RZ ;  /* 0x000000ffff1a7224 */ /* 0x000fcc00078e00ff */
[----:B------:R-:W5:Y:S01]  /*12e0*/  @!P0 LDG.E.EL R26, desc[UR6][R10.64+0xc00] ;  /* 0x000c00060a1a8981 */ /* 0x000f62000c2e1900 */
[----:B------:R-:W-:Y:S02]  /*12f0*/  P2R R62, PR, RZ, 0x10 ;  /* 0x00000010ff3e7803 */ /* 0x000fe40000000000 */
[----:B--2---:R-:W-:Y:S02]  /*1300*/  SEL R30, R6, 0xff800000, !P0 ;  /* 0xff800000061e7807 */ /* 0x004fe40004000000 */
[----:B------:R-:W-:-:S06]  /*1310*/  CS2R R6, SRZ ;  /* 0x0000000000067805 */ /* 0x000fcc000001ff00 */
[----:B------:R-:W2:Y:S04]  /*1320*/  @!P0 LDG.E.EL R6, desc[UR6][R10.64+0x800] ;  /* 0x000800060a068981 */ /* 0x000ea8000c2e1900 */
[----:B------:R-:W2:Y:S01]  /*1330*/  @!P0 LDG.E.EL R7, desc[UR6][R10.64+0xe00] ;  /* 0x000e00060a078981 */ /* 0x000ea2000c2e1900 */
[----:B---3--:R-:W-:-:S04]  /*1340*/  SEL R28, R8, 0xff800000, !P0 ;  /* 0xff800000081c7807 */ /* 0x008fc80004000000 */
        /* <DEDUP_REMOVED lines=12> */
[----:B----4-:R-:W-:Y:S02]  /*1410*/  SEL R27, R27, 0xff800000, !P0 ;  /* 0xff8000001b1b7807 */ /* 0x010fe40004000000 */
[----:B-----5:R-:W-:Y:S02]  /*1420*/  SEL R26, R26, 0xff800000, !P0 ;  /* 0xff8000001a1a7807 */ /* 0x020fe40004000000 */
[----:B------:R-:W-:Y:S01]  /*1430*/  P2R R35, PR, RZ, 0x40 ;  /* 0x00000040ff237803 */ /* 0x000fe20000000000 */
[----:B------:R-:W-:Y:S01]  /*1440*/  IMAD.MOV.U32 R8, RZ, RZ, R10 ;  /* 0x000000ffff087224 */ /* 0x000fe200078e000a */
[----:B--2---:R-:W-:-:S04]  /*1450*/  SEL R31, R6, 0xff800000, !P0 ;  /* 0xff800000061f7807 */ /* 0x004fc80004000000 */
        /* <DEDUP_REMOVED lines=10> */
[----:B------:R-:W-:-:S09]  /*1500*/  SEL R7, R7, 0xff800000, !P0 ;  /* 0xff80000007077807 */ /* 0x000fd20004000000 */
[----:B------:R-:W-:Y:S02]  /*1510*/  @P4 SEL R26, R26, R45, P3 ;  /* 0x0000002d1a1a4207 */ /* 0x000fe40001800000 */
[-C--:B------:R-:W-:Y:S02]  /*1520*/  FSETP.GEU.AND P3, PT, R4, R7.reuse, PT ;  /* 0x000000070400720b */ /* 0x080fe40003f6e000 */
[----:B------:R-:W-:-:S11]  /*1530*/  FSETP.NAN.AND P6, PT, R7, R7, PT ;  /* 0x000000070700720b */ /* 0x000fd60003fc8000 */
[----:B------:R-:W-:Y:S01]  /*1540*/  @P3 SEL R7, R7, R4, P6 ;  /* 0x0000000407073207 */ /* 0x000fe20003000000 */
[----:B------:R-:W-:-:S06]  /*1550*/  IMAD.MOV.U32 R4, RZ, RZ, RZ ;  /* 0x000000ffff047224 */ /* 0x000fcc00078e00ff */
[----:B------:R-:W2:Y:S01]  /*1560*/  @!P0 LDG.E.EL R4, desc[UR6][R8.64+0x4] ;  /* 0x0000040608048981 */ /* 0x000ea2000c2e1900 */
[----:B------:R-:W-:-:S06]  /*1570*/  IMAD.MOV.U32 R6, RZ, RZ, RZ ;  /* 0x000000ffff067224 */ /* 0x000fcc00078e00ff */
[----:B------:R-:W3:Y:S01]  /*1580*/  @P2 LDG.E.EL R6, desc[UR6][R8.64+0x7c] ;  /* 0x00007c0608062981 */ /* 0x000ee2000c2e1900 */
[----:B------:R-:W-:Y:S02]  /*1590*/  P2R R38, PR, RZ, 0x10 ;  /* 0x00000010ff267803 */ /* 0x000fe40000000000 */
[----:B------:R-:W-:Y:S02]  /*15a0*/  P2R R40, PR, RZ, 0x8 ;  /* 0x00000008ff287803 */ /* 0x000fe40000000000 */
[----:B--2---:R-:W-:-:S04]  /*15b0*/  SEL R4, R4, 0xff800000, !P0 ;  /* 0xff80000004047807 */ /* 0x004fc80004000000 */
[-C--:B------:R-:W-:Y:S02]  /*15c0*/  FSETP.GEU.AND P4, PT, R47, R4.reuse, PT ;  /* 0x000000042f00720b */ /* 0x080fe40003f8e000 */
[----:B------:R-:W-:Y:S02]  /*15d0*/  FSETP.NAN.AND P6, PT, R4, R4, PT ;  /* 0x000000040400720b */ /* 0x000fe40003fc8000 */
[----:B---3--:R-:W-:-:S09]  /*15e0*/  SEL R11, R6, 0xff800000, P2 ;  /* 0xff800000060b7807 */ /* 0x008fd20001000000 */
[----:B------:R-:W-:-:S04]  /*15f0*/  @P4 SEL R4, R4, R47, P6 ;  /* 0x0000002f04044207 */ /* 0x000fc80003000000 */
[-C--:B------:R-:W-:Y:S02]  /*1600*/  FSETP.GEU.AND P3, PT, R4, R11.reuse, PT ;  /* 0x0000000b0400720b */ /* 0x080fe40003f6e000 */
[----:B------:R-:W-:-:S11]  /*1610*/  FSETP.NAN.AND P6, PT, R11, R11, PT ;  /* 0x0000000b0b00720b */ /* 0x000fd60003fc8000 */
[----:B------:R-:W-:Y:S01]  /*1620*/  @P3 SEL R11, R11, R4, P6 ;  /* 0x000000040b0b3207 */ /* 0x000fe20003000000 */
[----:B------:R-:W-:-:S06]  /*1630*/  IMAD.MOV.U32 R4, RZ, RZ, RZ ;  /* 0x000000ffff047224 */ /* 0x000fcc00078e00ff */
[----:B------:R-:W2:Y:S01]  /*1640*/  @!P0 LDG.E.EL R4, desc[UR6][R8.64+0x80] ;  /* 0x0000800608048981 */ /* 0x000ea2000c2e1900 */
[----:B------:R-:W-:Y:S02]  /*1650*/  P2R R45, PR, RZ, 0x8 ;  /* 0x00000008ff2d7803 */ /* 0x000fe40000000000 */
[----:B--2---:R-:W-:Y:S01]  /*1660*/  SEL R6, R4, 0xff800000, !P0 ;  /* 0xff80000004067807 */ /* 0x004fe20004000000 */
[----:B------:R-:W-:-:S06]  /*1670*/  IMAD.MOV.U32 R4, RZ, RZ, RZ ;  /* 0x000000ffff047224 */ /* 0x000fcc00078e00ff */
[----:B------:R-:W2:Y:S01]  /*1680*/  @!P0 LDG.E.EL R4, desc[UR6][R8.64+0x84] ;  /* 0x0000840608048981 */ /* 0x000ea2000c2e1900 */
[-C--:B------:R-:W-:Y:S02]  /*1690*/  FSETP.GEU.AND P3, PT, R11, R6.reuse, PT ;  /* 0x000000060b00720b */ /* 0x080fe40003f6e000 */
[----:B------:R-:W-:Y:S02]  /*16a0*/  FSETP.NAN.AND P6, PT, R6, R6, PT ;  /* 0x000000060600720b */ /* 0x000fe40003fc8000 */
[----:B------:R-:W-:-:S09]  /*16b0*/  P2R R47, PR, RZ, 0x8 ;  /* 0x00000008ff2f7803 */ /* 0x000fd20000000000 */
[----:B------:R-:W-:Y:S02]  /*16c0*/  @P3 SEL R6, R6, R11, P6 ;  /* 0x0000000b06063207 */ /* 0x000fe40003000000 */
[----:B--2---:R-:W-:-:S04]  /*16d0*/  SEL R4, R4, 0xff800000, !P0 ;  /* 0xff80000004047807 */ /* 0x004fc80004000000 */
[-C--:B------:R-:W-:Y:S02]  /*16e0*/  FSETP.GEU.AND P3, PT, R6, R4.reuse, PT ;  /* 0x000000040600720b */ /* 0x080fe40003f6e000 */
[----:B------:R-:W-:-:S11]  /*16f0*/  FSETP.NAN.AND P6, PT, R4, R4, PT ;  /* 0x000000040400720b */ /* 0x000fd60003fc8000 */
[----:B------:R-:W-:Y:S01]  /*1700*/  @P3 SEL R4, R4, R6, P6 ;  /* 0x0000000604043207 */ /* 0x000fe20003000000 */
[----:B------:R-:W-:-:S06]  /*1710*/  IMAD.MOV.U32 R6, RZ, RZ, RZ ;  /* 0x000000ffff067224 */ /* 0x000fcc00078e00ff */
[----:B------:R-:W2:Y:S01]  /*1720*/  @!P0 LDG.E.EL R6, desc[UR6][R24.64+0x4] ;  /* 0x0000040618068981 */ /* 0x000ea2000c2e1900 */
[----:B------:R-:W-:-:S06]  /*1730*/  IMAD.MOV.U32 R8, RZ, RZ, RZ ;  /* 0x000000ffff087224 */ /* 0x000fcc00078e00ff */
[----:B------:R-:W3:Y:S01]  /*1740*/  @!P0 LDG.E.EL R8, desc[UR6][R24.64+0x80] ;  /* 0x0000800618088981 */ /* 0x000ee2000c2e1900 */
[----:B--2---:R-:W-:Y:S01]  /*1750*/  SEL R11, R6, 0xff800000, !P0 ;  /* 0xff800000060b7807 */ /* 0x004fe20004000000 */
[----:B------:R-:W-:-:S06]  /*1760*/  IMAD.MOV.U32 R6, RZ, RZ, RZ ;  /* 0x000000ffff067224 */ /* 0x000fcc00078e00ff */
[----:B------:R-:W2:Y:S01]  /*1770*/  @P2 LDG.E.EL R6, desc[UR6][R24.64+0x7c] ;  /* 0x00007c0618062981 */ /* 0x000ea2000c2e1900 */
[----:B------:R-:W-:Y:S02]  /*1780*/  P2R R64, PR, RZ, 0x8 ;  /* 0x00000008ff407803 */ /* 0x000fe40000000000 */
[-C--:B------:R-:W-:Y:S02]  /*1790*/  FSETP.GEU.AND P3, PT, R28, R11.reuse, PT ;  /* 0x0000000b1c00720b */ /* 0x080fe40003f6e000 */
[----:B------:R-:W-:Y:S02]  /*17a0*/  FSETP.NAN.AND P6, PT, R11, R11, PT ;  /* 0x0000000b0b00720b */ /* 0x000fe40003fc8000 */
[----:B------:R-:W-:-:S09]  /*17b0*/  P2R R66, PR, RZ, 0x8 ;  /* 0x00000008ff427803 */ /* 0x000fd20000000000 */
[----:B------:R-:W-:Y:S02]  /*17c0*/  @P3 SEL R11, R11, R28, P6 ;  /* 0x0000001c0b0b3207 */ /* 0x000fe40003000000 */
[----:B---3--:R-:W-:Y:S02]  /*17d0*/  SEL R9, R8, 0xff800000, !P0 ;  /* 0xff80000008097807 */ /* 0x008fe40004000000 */
[----:B--2---:R-:W-:-:S04]  /*17e0*/  SEL R6, R6, 0xff800000, P2 ;  /* 0xff80000006067807 */ /* 0x004fc80001000000 */
[-C--:B------:R-:W-:Y:S02]  /*17f0*/  FSETP.GEU.AND P3, PT, R11, R6.reuse, PT ;  /* 0x000000060b00720b */ /* 0x080fe40003f6e000 */
[----:B------:R-:W-:Y:S02]  /*1800*/  FSETP.NAN.AND P6, PT, R6, R6, PT ;  /* 0x000000060600720b */ /* 0x000fe40003fc8000 */
[----:B------:R-:W-:-:S09]  /*1810*/  P2R R67, PR, RZ, 0x8 ;  /* 0x00000008ff437803 */ /* 0x000fd20000000000 */
[----:B------:R-:W-:-:S04]  /*1820*/  @P3 SEL R6, R6, R11, P6 ;  /* 0x0000000b06063207 */ /* 0x000fc80003000000 */
[-C--:B------:R-:W-:Y:S02]  /*1830*/  FSETP.GEU.AND P3, PT, R6, R9.reuse, PT ;  /* 0x000000090600720b */ /* 0x080fe40003f6e000 */
[----:B------:R-:W-:-:S11]  /*1840*/  FSETP.NAN.AND P6, PT, R9, R9, PT ;  /* 0x000000090900720b */ /* 0x000fd60003fc8000 */
[----:B------:R-:W-:Y:S01]  /*1850*/  @P3 SEL R9, R9, R6, P6 ;  /* 0x0000000609093207 */ /* 0x000fe20003000000 */
[----:B------:R-:W-:-:S06]  /*1860*/  IMAD.MOV.U32 R6, RZ, RZ, RZ ;  /* 0x000000ffff067224 */ /* 0x000fcc00078e00ff */
[----:B------:R-:W2:Y:S01]  /*1870*/  @!P0 LDG.E.EL R6, desc[UR6][R24.64+0x84] ;  /* 0x0000840618068981 */ /* 0x000ea2000c2e1900 */
[----:B------:R-:W-:Y:S02]  /*1880*/  P2R R68, PR, RZ, 0x8 ;  /* 0x00000008ff447803 */ /* 0x000fe40000000000 */
[----:B--2---:R-:W-:-:S04]  /*1890*/  SEL R6, R6, 0xff800000, !P0 ;  /* 0xff80000006067807 */ /* 0x004fc80004000000 */
[-C--:B------:R-:W-:Y:S02]  /*18a0*/  FSETP.GEU.AND P3, PT, R9, R6.reuse, PT ;  /* 0x000000060900720b */ /* 0x080fe40003f6e000 */
[----:B------:R-:W-:-:S11]  /*18b0*/  FSETP.NAN.AND P6, PT, R6, R6, PT ;  /* 0x000000060600720b */ /* 0x000fd60003fc8000 */
[----:B------:R-:W-:Y:S02]  /*18c0*/  @P3 SEL R6, R6, R9, P6 ;  /* 0x0000000906063207 */ /* 0x000fe40003000000 */
[----:B------:R-:W-:-:S06]  /*18d0*/  CS2R R8, SRZ ;  /* 0x0000000000087805 */ /* 0x000fcc000001ff00 */
[----:B------:R-:W2:Y:S04]  /*18e0*/  @!P0 LDG.E.EL R8, desc[UR6][R16.64+0x4] ;  /* 0x0000040610088981 */ /* 0x000ea8000c2e1900 */
[----:B------:R-:W3:Y:S01]  /*18f0*/  @P2 LDG.E.EL R9, desc[UR6][R16.64+0x7c] ;  /* 0x00007c0610092981 */ /* 0x000ee2000c2e1900 */
[----:B------:R-:W-:Y:S01]  /*1900*/  P2R R69, PR, RZ, 0x8 ;  /* 0x00000008ff457803 */ /* 0x000fe20000000000 */
[----:B------:R-:W-:-:S06]  /*1910*/  IMAD.MOV.U32 R24, RZ, RZ, RZ ;  /* 0x000000ffff187224 */ /* 0x000fcc00078e00ff */
[----:B------:R-:W4:Y:S01]  /*1920*/  @!P0 LDG.E.EL R24, desc[UR6][R16.64+0x84] ;  /* 0x0000840610188981 */ /* 0x000f22000c2e1900 */
[----:B--2---:R-:W-:-:S04]  /*1930*/  SEL R8, R8, 0xff800000, !P0 ;  /* 0xff80000008087807 */ /* 0x004fc80004000000 */
[-C--:B------:R-:W-:Y:S02]  /*1940*/  FSETP.GEU.AND P3, PT, R29, R8.reuse, PT ;  /* 0x000000081d00720b */ /* 0x080fe40003f6e000 */
[----:B------:R-:W-:Y:S02]  /*1950*/  FSETP.NAN.AND P6, PT, R8, R8, PT ;  /* 0x000000080800720b */ /* 0x000fe40003fc8000 */
[----:B---3--:R-:W-:Y:S02]  /*1960*/  SEL R9, R9, 0xff800000, P2 ;  /* 0xff80000009097807 */ /* 0x008fe40001000000 */
[----:B------:R-:W-:-:S07]  /*1970*/  P2R R70, PR, RZ, 0x8 ;  /* 0x00000008ff467803 */ /* 0x000fce0000000000 */
[----:B------:R-:W-:-:S04]  /*1980*/  @P3 SEL R8, R8, R29, P6 ;  /* 0x0000001d08083207 */ /* 0x000fc80003000000 */
[-C--:B------:R-:W-:Y:S02]  /*1990*/  FSETP.GEU.AND P3, PT, R8, R9.reuse, PT ;  /* 0x000000090800720b */ /* 0x080fe40003f6e000 */
[----:B------:R-:W-:-:S11]  /*19a0*/  FSETP.NAN.AND P6, PT, R9, R9, PT ;  /* 0x000000090900720b */ /* 0x000fd60003fc8000 */
[----:B------:R-:W-:Y:S01]  /*19b0*/  @P3 SEL R9, R9, R8, P6 ;  /* 0x0000000809093207 */ /* 0x000fe20003000000 */
[----:B------:R-:W-:-:S06]  /*19c0*/  IMAD.MOV.U32 R8, RZ, RZ, RZ ;  /* 0x000000ffff087224 */ /* 0x000fcc00078e00ff */
[----:B------:R-:W2:Y:S01]  /*19d0*/  @!P0 LDG.E.EL R8, desc[UR6][R16.64+0x80] ;  /* 0x0000800610088981 */ /* 0x000ea2000c2e1900 */
[----:B------:R-:W-:Y:S02]  /*19e0*/  P2R R71, PR, RZ, 0x8 ;  /* 0x00000008ff477803 */ /* 0x000fe40000000000 */
[----:B----4-:R-:W-:Y:S02]  /*19f0*/  SEL R24, R24, 0xff800000, !P0 ;  /* 0xff80000018187807 */ /* 0x010fe40004000000 */
[----:B--2---:R-:W-:-:S04]  /*1a00*/  SEL R8, R8, 0xff800000, !P0 ;  /* 0xff80000008087807 */ /* 0x004fc80004000000 */
        /* <DEDUP_REMOVED lines=12> */
[----:B------:R-:W2:Y:S01]  /*1ad0*/  @P2 LDG.E.EL R8, desc[UR6][R22.64+0x7c] ;  /* 0x00007c0616082981 */ /* 0x000ea2000c2e1900 */
[-C--:B------:R-:W-:Y:S02]  /*1ae0*/  FSETP.GEU.AND P3, PT, R30, R9.reuse, PT ;  /* 0x000000091e00720b */ /* 0x080fe40003f6e000 */
[----:B------:R-:W-:Y:S02]  /*1af0*/  FSETP.NAN.AND P6, PT, R9, R9, PT ;  /* 0x000000090900720b */ /* 0x000fe40003fc8000 */
[----:B------:R-:W-:-:S09]  /*1b00*/  P2R R74, PR, RZ, 0x8 ;  /* 0x00000008ff4a7803 */ /* 0x000fd20000000000 */
[----:B------:R-:W-:Y:S02]  /*1b10*/  @P3 SEL R9, R9, R30, P6 ;  /* 0x0000001e09093207 */ /* 0x000fe40003000000 */
[----:B------:R-:W-:-:S06]  /*1b20*/  CS2R R16, SRZ ;  /* 0x0000000000107805 */ /* 0x000fcc000001ff00 */
[----:B------:R-:W3:Y:S04]  /*1b30*/  @!P0 LDG.E.EL R16, desc[UR6][R22.64+0x84] ;  /* 0x0000840616108981 */ /* 0x000ee8000c2e1900 */
[----:B------:R-:W4:Y:S01]  /*1b40*/  @!P0 LDG.E.EL R17, desc[UR6][R20.64+0x84] ;  /* 0x0000840614118981 */ /* 0x000f22000c2e1900 */
[----:B--2---:R-:W-:-:S04]  /*1b50*/  SEL R8, R8, 0xff800000, P2 ;  /* 0xff80000008087807 */ /* 0x004fc80001000000 */
[-C--:B------:R-:W-:Y:S02]  /*1b60*/  FSETP.GEU.AND P3, PT, R9, R8.reuse, PT ;  /* 0x000000080900720b */ /* 0x080fe40003f6e000 */
[----:B------:R-:W-:-:S11]  /*1b70*/  FSETP.NAN.AND P6, PT, R8, R8, PT ;  /* 0x000000080800720b */ /* 0x000fd60003fc8000 */
[----:B------:R-:W-:Y:S01]  /*1b80*/  @P3 SEL R8, R8, R9, P6 ;  /* 0x0000000908083207 */ /* 0x000fe20003000000 */
[----:B------:R-:W-:-:S06]  /*1b90*/  IMAD.MOV.U32 R9, RZ, RZ, RZ ;  /* 0x000000ffff097224 */ /* 0x000fcc00078e00ff */
[----:B------:R-:W2:Y:S01]  /*1ba0*/  @!P0 LDG.E.EL R9, desc[UR6][R22.64+0x80] ;  /* 0x0000800616098981 */ /* 0x000ea2000c2e1900 */
[----:B------:R-:W-:Y:S02]  /*1bb0*/  P2R R75, PR, RZ, 0x8 ;  /* 0x00000008ff4b7803 */ /* 0x000fe40000000000 */
[----:B---3--:R-:W-:Y:S02]  /*1bc0*/  SEL R16, R16, 0xff800000, !P0 ;  /* 0xff80000010107807 */ /* 0x008fe40004000000 */
[----:B--2---:R-:W-:-:S04]  /*1bd0*/  SEL R9, R9, 0xff800000, !P0 ;  /* 0xff80000009097807 */ /* 0x004fc80004000000 */
[-C--:B------:R-:W-:Y:S02]  /*1be0*/  FSETP.GEU.AND P3, PT, R8, R9.reuse, PT ;  /* 0x000000090800720b */ /* 0x080fe40003f6e000 */
[----:B------:R-:W-:Y:S02]  /*1bf0*/  FSETP.NAN.AND P6, PT, R9, R9, PT ;  /* 0x000000090900720b */ /* 0x000fe40003fc8000 */
[----:B------:R-:W-:-:S09]  /*1c00*/  P2R R76, PR, RZ, 0x8 ;  /* 0x00000008ff4c7803 */ /* 0x000fd20000000000 */
[----:B------:R-:W-:-:S04]  /*1c10*/  @P3 SEL R9, R9, R8, P6 ;  /* 0x0000000809093207 */ /* 0x000fc80003000000 */
[-C--:B------:R-:W-:Y:S02]  /*1c20*/  FSETP.GEU.AND P3, PT, R9, R16.reuse, PT ;  /* 0x000000100900720b */ /* 0x080fe40003f6e000 */
[----:B------:R-:W-:-:S11]  /*1c30*/  FSETP.NAN.AND P6, PT, R16, R16, PT ;  /* 0x000000101000720b */ /* 0x000fd60003fc8000 */
[----:B------:R-:W-:Y:S02]  /*1c40*/  @P3 SEL R16, R16, R9, P6 ;  /* 0x0000000910103207 */ /* 0x000fe40003000000 */
[----:B------:R-:W-:-:S06]  /*1c50*/  CS2R R8, SRZ ;  /* 0x0000000000087805 */ /* 0x000fcc000001ff00 */
[----:B------:R-:W2:Y:S04]  /*1c60*/  @!P0 LDG.E.EL R8, desc[UR6][R20.64+0x4] ;  /* 0x0000040614088981 */ /* 0x000ea8000c2e1900 */
[----:B------:R-:W3:Y:S01]  /*1c70*/  @P2 LDG.E.EL R9, desc[UR6][R20.64+0x7c] ;  /* 0x00007c0614092981 */ /* 0x000ee2000c2e1900 */
[----:B------:R-:W-:Y:S02]  /*1c80*/  P2R R77, PR, RZ, 0x8 ;  /* 0x00000008ff4d7803 */ /* 0x000fe40000000000 */
        /* <DEDUP_REMOVED lines=37> */
[----:B------:R1:W2:Y:S01]  /*1ee0*/  @!P0 LDG.E.EL R8, desc[UR6][R18.64+0x80] ;  /* 0x0000800612088981 */ /* 0x0002a2000c2e1900 */
[----:B------:R-:W-:Y:S02]  /*1ef0*/  P2R R83, PR, RZ, 0x8 ;  /* 0x00000008ff537803 */ /* 0x000fe40000000000 */
[----:B----4-:R-:W-:Y:S01]  /*1f00*/  SEL R20, R20, 0xff800000, !P0 ;  /* 0xff80000014147807 */ /* 0x010fe20004000000 */
[----:B------:R-:W-:-:S06]  /*1f10*/  IMAD.MOV.U32 R21, RZ, RZ, RZ ;  /* 0x000000ffff157224 */ /* 0x000fcc00078e00ff */
[----:B------:R-:W3:Y:S01]  /*1f20*/  @!P0 LDG.E.EL R21, desc[UR6][R12.64+0x84] ;  /* 0x000084060c158981 */ /* 0x000ee2000c2e1900 */
[----:B------:R-:W4:Y:S01]  /*1f30*/  S2UR UR5, SR_CgaCtaId ;  /* 0x00000000000579c3 */ /* 0x000f220000008800 */
[----:B------:R-:W-:Y:S01]  /*1f40*/  P2R R93, PR, RZ, 0x1 ;  /* 0x00000001ff5d7803 */ /* 0x000fe20000000000 */
[C---:B------:R-:W-:Y:S01]  /*1f50*/  IMAD.SHL.U32 R25, R2.reuse, 0x100, RZ ;  /* 0x0000010002197824 */ /* 0x040fe200078e00ff */
[----:B------:R-:W-:Y:S01]  /*1f60*/  UMOV UR4, 0x400 ;  /* 0x0000040000047882 */ /* 0x000fe20000000000 */
[----:B------:R-:W-:Y:S01]  /*1f70*/  SHF.R.U32.HI R23, RZ, 0x2, R2 ;  /* 0x00000002ff177819 */ /* 0x000fe20000011602 */
[----:B------:R-:W-:-:S03]  /*1f80*/  IMAD.SHL.U32 R22, R2, 0x4, RZ ;  /* 0x0000000402167824 */ /* 0x000fc600078e00ff */
[----:B-1----:R-:W1:Y:S01]  /*1f90*/  LDC.64 R18, c[0x0][0x220] ;  /* 0x00008800ff127b82 */ /* 0x002e620000000a00 */
        /* <DEDUP_REMOVED lines=18> */
[----:B--2---:R-:W-:-:S04]  /*20c0*/  SEL R8, R8, 0xff800000, P2 ;  /* 0xff80000008087807 */ /* 0x004fc80001000000 */
        /* <DEDUP_REMOVED lines=18> */
[----:B------:R-:W2:Y:S02]  /*21f0*/  @P2 LDG.E.EL R7, desc[UR6][R12.64+0x7c] ;  /* 0x00007c060c072981 */ /* 0x000ea4000c2e1900 */
[----:B--2---:R-:W-:Y:S01]  /*2200*/  SEL R9, R7, 0xff800000, P2 ;  /* 0xff80000007097807 */ /* 0x004fe20001000000 */
[----:B------:R-:W-:-:S06]  /*2210*/  IMAD.MOV.U32 R7, RZ, RZ, RZ ;  /* 0x000000ffff077224 */ /* 0x000fcc00078e00ff */
[----:B------:R-:W2:Y:S01]  /*2220*/  @!P0 LDG.E.EL R7, desc[UR6][R14.64+0x84] ;  /* 0x000084060e078981 */ /* 0x000ea2000c2e1900 */
[----:B------:R-:W-:Y:S02]  /*2230*/  P2R R89, PR, RZ, 0x8 ;  /* 0x00000008ff597803 */ /* 0x000fe40000000000 */
[----:B------:R-:W-:Y:S02]  /*2240*/  FSETP.GEU.AND P3, PT, R8, R9, PT ;  /* 0x000000090800720b */ /* 0x000fe40003f6e000 */
[----:B--2---:R-:W-:-:S04]  /*2250*/  SEL R7, R7, 0xff800000, !P0 ;  /* 0xff80000007077807 */ /* 0x004fc80004000000 */
[-C--:B------:R-:W-:Y:S02]  /*2260*/  FSETP.GEU.AND P2, PT, R10, R7.reuse, PT ;  /* 0x000000070a00720b */ /* 0x080fe40003f4e000 */
[----:B------:R-:W-:-:S11]  /*2270*/  FSETP.NAN.AND P6, PT, R7, R7, PT ;  /* 0x000000070700720b */ /* 0x000fd60003fc8000 */
[----:B------:R-:W-:Y:S02]  /*2280*/  @P2 SEL R7, R7, R10, P6 ;  /* 0x0000000a07072207 */ /* 0x000fe40003000000 */
[----:B------:R-:W-:-:S04]  /*2290*/  FSETP.NAN.AND P6, PT, R9, R9, PT ;  /* 0x000000090900720b */ /* 0x000fc80003fc8000 */
[----:B------:R-:W-:Y:S01]  /*22a0*/  @P3 SEL R9, R9, R8, P6 ;  /* 0x0000000809093207 */ /* 0x000fe20003000000 */
[----:B------:R-:W-:-:S06]  /*22b0*/  IMAD.MOV.U32 R8, RZ, RZ, RZ ;  /* 0x000000ffff087224 */ /* 0x000fcc00078e00ff */
[----:B------:R2:W5:Y:S01]  /*22c0*/  @!P0 LDG.E.EL R8, desc[UR6][R12.64+0x80] ;  /* 0x000080060c088981 */ /* 0x000562000c2e1900 */
[----:B------:R-:W-:Y:S02]  /*22d0*/  P2R R90, PR, RZ, 0x4 ;  /* 0x00000004ff5a7803 */ /* 0x000fe40000000000 */
[----:B---3--:R-:W-:Y:S02]  /*22e0*/  SEL R21, R21, 0xff800000, !P0 ;  /* 0xff80000015157807 */ /* 0x008fe40004000000 */
[----:B------:R-:W-:Y:S01]  /*22f0*/  SHF.R.U32.HI R26, RZ, 0x4, R2 ;  /* 0x00000004ff1a7819 */ /* 0x000fe20000011602 */
[----:B----4-:R-:W-:Y:S01]  /*2300*/  UPRMT UR4, UR5, 0x654, UR4 ;  /* 0x0000065405047896 */ /* 0x010fe20008000004 */
[----:B------:R-:W-:Y:S02]  /*2310*/  LOP3.LUT R25, R25, 0xf00, RZ, 0xc0, !PT ;  /* 0x00000f0019197812 */ /* 0x000fe400078ec0ff */
[----:B------:R-:W-:-:S04]  /*2320*/  SGXT.U32 R26, R26, 0x5 ;  /* 0x000000051a1a781a */ /* 0x000fc80000000000 */
[----:B------:R-:W-:Y:S02]  /*2330*/  LOP3.LUT R26, R26, R25, RZ, 0xfc, !PT ;  /* 0x000000191a1a7212 */ /* 0x000fe400078efcff */
[----:B--2---:R-:W-:Y:S02]  /*2340*/  LOP3.LUT R13, R22, 0x7fc, RZ, 0xc0, !PT ;  /* 0x000007fc160d7812 */ /* 0x004fe400078ec0ff */
[----:B------:R-:W-:-:S04]  /*2350*/  SHF.R.U32.HI R12, RZ, 0x6, R2 ;  /* 0x00000006ff0c7819 */ /* 0x000fc80000011602 */
[----:B------:R-:W-:-:S04]  /*2360*/  SGXT.U32 R12, R12, 0x3 ;  /* 0x000000030c0c781a */ /* 0x000fc80000000000 */
[----:B------:R-:W-:Y:S02]  /*2370*/  LOP3.LUT R27, R5, R12, RZ, 0xfc, !PT ;  /* 0x0000000c051b7212 */ /* 0x000fe400078efcff */
[----:B------:R-:W-:Y:S02]  /*2380*/  SEL R31, RZ, 0x1, !P1 ;  /* 0x00000001ff1f7807 */ /* 0x000fe40004800000 */
[----:B------:R-:W-:Y:S02]  /*2390*/  LOP3.LUT R30, R22, 0xfc, RZ, 0xc0, !PT ;  /* 0x000000fc161e7812 */ /* 0x000fe400078ec0ff */
[----:B------:R-:W-:-:S03]  /*23a0*/  ISETP.GE.AND P1, PT, R27, 0x100, PT ;  /* 0x000001001b00780c */ /* 0x000fc60003f26270 */
[----:B------:R-:W-:-:S04]  /*23b0*/  IMAD R29, R27, 0x100, R30 ;  /* 0x000001001b1d7824 */ /* 0x000fc800078e021e */
[----:B-1----:R-:W-:Y:S01]  /*23c0*/  IMAD.WIDE R28, R29, 0x4, R18 ;  /* 0x000000041d1c7825 */ /* 0x002fe200078e0212 */
[----:B------:R-:W-:Y:S02]  /*23d0*/  LOP3.LUT R27, R27, 0x8, RZ, 0xfc, !PT ;  /* 0x000000081b1b7812 */ /* 0x000fe400078efcff */
[----:B------:R-:W-:-:S04]  /*23e0*/  LOP3.LUT R12, R13, 0x800, RZ, 0xfc, !PT ;  /* 0x000008000d0c7812 */ /* 0x000fc800078efcff */
[----:B------:R-:W-:-:S04]  /*23f0*/  SHF.R.U32.HI R12, RZ, 0x4, R12 ;  /* 0x00000004ff0c7819 */ /* 0x000fc8000001160c */
[----:B------:R-:W-:-:S05]  /*2400*/  LOP3.LUT R12, R12, 0xf0, RZ, 0xc0, !PT ;  /* 0x000000f00c0c7812 */ /* 0x000fca00078ec0ff */
[----:B------:R-:W-:-:S04]  /*2410*/  VIADD R12, R12, UR4 ;  /* 0x000000040c0c7c36 */ /* 0x000fc80008000000 */
[----:B------:R-:W-:Y:S01]  /*2420*/  IMAD R12, R13, 0x4, R12 ;  /* 0x000000040d0c7824 */ /* 0x000fe200078e020c */
[----:B------:R-:W-:Y:S02]  /*2430*/  P2R R91, PR, RZ, 0x8 ;  /* 0x00000008ff5b7803 */ /* 0x000fe40000000000 */
[----:B------:R-:W-:Y:S02]  /*2440*/  P2R R42, PR, RZ, 0x10 ;  /* 0x00000010ff2a7803 */ /* 0x000fe40000000000 */
[----:B------:R-:W-:Y:S02]  /*2450*/  ISETP.NE.AND P4, PT, R65, RZ, PT ;  /* 0x000000ff4100720c */ /* 0x000fe40003f85270 */
[----:B------:R-:W-:Y:S02]  /*2460*/  ISETP.NE.AND P3, PT, R63, RZ, PT ;  /* 0x000000ff3f00720c */ /* 0x000fe40003f65270 */
[----:B-----5:R-:W-:-:S04]  /*2470*/  SEL R8, R8, 0xff800000, !P0 ;  /* 0xff80000008087807 */ /* 0x020fc80004000000 */
[-C--:B------:R-:W-:Y:S02]  /*2480*/  FSETP.GEU.AND P2, PT, R9, R8.reuse, PT ;  /* 0x000000080900720b */ /* 0x080fe40003f4e000 */
[----:B------:R-:W-:Y:S02]  /*2490*/  ISETP.NE.AND P0, PT, R62, RZ, PT ;  /* 0x000000ff3e00720c */ /* 0x000fe40003f05270 */
[----:B------:R-:W-:Y:S02]  /*24a0*/  FSETP.NAN.AND P6, PT, R8, R8, PT ;  /* 0x000000080800720b */ /* 0x000fe40003fc8000 */
[----:B------:R-:W-:Y:S02]  /*24b0*/  P2R R62, PR, RZ, 0x1 ;  /* 0x00000001ff3e7803 */ /* 0x000fe40000000000 */
[----:B------:R-:W-:-:S05]  /*24c0*/  ISETP.NE.AND P0, PT, R56, RZ, PT ;  /* 0x000000ff3800720c */ /* 0x000fca0003f05270 */
[----:B------:R-:W-:Y:S02]  /*24d0*/  @P2 SEL R8, R8, R9, P6 ;  /* 0x0000000908082207 */ /* 0x000fe40003000000 */
[----:B------:R-:W-:Y:S02]  /*24e0*/  P2R R56, PR, RZ, 0x1 ;  /* 0x00000001ff387803 */ /* 0x000fe40000000000 */
[----:B------:R-:W-:Y:S02]  /*24f0*/  FSETP.GEU.AND P6, PT, R8, R21, PT ;  /* 0x000000150800720b */ /* 0x000fe40003fce000 */
[----:B------:R-:W-:-:S04]  /*2500*/  ISETP.NE.AND P0, PT, R55, RZ, PT ;  /* 0x000000ff3700720c */ /* 0x000fc80003f05270 */
[----:B------:R-:W-:Y:S02]  /*2510*/  P2R R55, PR, RZ, 0x1 ;  /* 0x00000001ff377803 */ /* 0x000fe40000000000 */
[----:B------:R-:W-:Y:S02]  /*2520*/  ISETP.NE.AND P0, PT, R54, RZ, PT ;  /* 0x000000ff3600720c */ /* 0x000fe40003f05270 */
[----:B------:R-:W-:Y:S02]  /*2530*/  P2R R92, PR, RZ, 0x4 ;  /* 0x00000004ff5c7803 */ /* 0x000fe40000000000 */
[----:B------:R-:W-:Y:S02]  /*2540*/  LEA.HI R9, R25, UR4, RZ, 0x1c ;  /* 0x0000000419097c11 */ /* 0x000fe4000f8fe0ff */
[----:B------:R-:W-:Y:S02]  /*2550*/  FSETP.NAN.AND P2, PT, R21, R21, PT ;  /* 0x000000151500720b */ /* 0x000fe40003f48000 */
[----:B------:R-:W-:-:S02]  /*2560*/  P2R R54, PR, RZ, 0x1 ;  /* 0x00000001ff367803 */ /* 0x000fc40000000000 */
[----:B------:R-:W-:Y:S01]  /*2570*/  ISETP.NE.AND P0, PT, R53, RZ, PT ;  /* 0x000000ff3500720c */ /* 0x000fe20003f05270 */
[----:B------:R-:W-:Y:S01]  /*2580*/  IMAD R15, R26, 0x4, R9 ;  /* 0x000000041a0f7824 */ /* 0x000fe200078e0209 */
[----:B------:R-:W-:Y:S02]  /*2590*/  @P6 SEL R21, R21, R8, P2 ;  /* 0x0000000815156207 */ /* 0x000fe40001000000 */
[----:B------:R-:W-:Y:S02]  /*25a0*/  P2R R53, PR, RZ, 0x1 ;  /* 0x00000001ff357803 */ /* 0x000fe40000000000 */
[----:B------:R-:W-:Y:S01]  /*25b0*/  ISETP.NE.AND P0, PT, R61, RZ, PT ;  /* 0x000000ff3d00720c */ /* 0x000fe20003f05270 */
[----:B------:R-:W-:Y:S03]  /*25c0*/  STS [R15], R4 ;  /* 0x000000040f007388 */ /* 0x000fe60000000800 */
[----:B------:R-:W-:Y:S01]  /*25d0*/  P2R R61, PR, RZ, 0x1 ;  /* 0x00000001ff3d7803 */ /* 0x000fe20000000000 */
[----:B------:R-:W-:Y:S01]  /*25e0*/  STS [R15+0x80], R6 ;  /* 0x000080060f007388 */ /* 0x000fe20000000800 */
[----:B------:R-:W-:-:S03]  /*25f0*/  ISETP.NE.AND P0, PT, R51, RZ, PT ;  /* 0x000000ff3300720c */ /* 0x000fc60003f05270 */
[----:B------:R-:W-:Y:S04]  /*2600*/  STS [R15+0x100], R24 ;  /* 0x000100180f007388 */ /* 0x000fe80000000800 */
[----:B------:R-:W-:Y:S04]  /*2610*/  STS [R15+0x180], R16 ;  /* 0x000180100f007388 */ /* 0x000fe80000000800 */
[----:B------:R-:W-:Y:S04]  /*2620*/  STS [R15+0x200], R17 ;  /* 0x000200110f007388 */ /* 0x000fe80000000800 */
[----:B------:R-:W-:Y:S04]  /*2630*/  STS [R15+0x280], R20 ;  /* 0x000280140f007388 */ /* 0x000fe80000000800 */
[----:B------:R-:W-:Y:S04]  /*2640*/  STS [R15+0x300], R7 ;  /* 0x000300070f007388 */ /* 0x000fe80000000800 */
[----:B------:R-:W-:Y:S01]  /*2650*/  STS [R15+0x380], R21 ;  /* 0x000380150f007388 */ /* 0x000fe20000000800 */
[----:B------:R-:W-:Y:S01]  /*2660*/  P2R R51, PR, RZ, 0x1 ;  /* 0x00000001ff337803 */ /* 0x000fe20000000000 */
[----:B------:R-:W-:Y:S01]  /*2670*/  BAR.SYNC.DEFER_BLOCKING 0x0 ;  /* 0x0000000000007b1d */ /* 0x000fe20000010000 */
[----:B------:R-:W-:-:S02]  /*2680*/  ISETP.NE.AND P0, PT, R49, RZ, PT ;  /* 0x000000ff3100720c */ /* 0x000fc40003f05270 */
[----:B------:R-:W-:Y:S02]  /*2690*/  LOP3.LUT R8, R23, 0x70, RZ, 0xc0, !PT ;  /* 0x0000007017087812 */ /* 0x000fe400078ec0ff */
[----:B------:R-:W-:Y:S02]  /*26a0*/  P2R R49, PR, RZ, 0x1 ;  /* 0x00000001ff317803 */ /* 0x000fe40000000000 */
[----:B------:R-:W-:Y:S01]  /*26b0*/  ISETP.NE.AND P0, PT, R46, RZ, PT ;  /* 0x000000ff2e00720c */ /* 0x000fe20003f05270 */
[----:B------:R-:W-:-:S03]  /*26c0*/  VIADD R8, R8, UR4 ;  /* 0x0000000408087c36 */ /* 0x000fc60008000000 */
[----:B------:R-:W-:Y:S02]  /*26d0*/  P2R R46, PR, RZ, 0x1 ;  /* 0x00000001ff2e7803 */ /* 0x000fe40000000000 */
[----:B------:R-:W-:Y:S01]  /*26e0*/  ISETP.NE.AND P0, PT, R43, RZ, PT ;  /* 0x000000ff2b00720c */ /* 0x000fe20003f05270 */
[----:B------:R-:W-:-:S03]  /*26f0*/  IMAD R8, R13, 0x4, R8 ;  /* 0x000000040d087824 */ /* 0x000fc600078e0208 */
[----:B------:R-:W-:Y:S02]  /*2700*/  P2R R43, PR, RZ, 0x1 ;  /* 0x00000001ff2b7803 */ /* 0x000fe40000000000 */
[----:B------:R-:W-:-:S04]  /*2710*/  ISETP.NE.AND P0, PT, R39, RZ, PT ;  /* 0x000000ff2700720c */ /* 0x000fc80003f05270 */
[----:B------:R-:W-:Y:S01]  /*2720*/  P2R R94, PR, RZ, 0x1 ;  /* 0x00000001ff5e7803 */ /* 0x000fe20000000000 */
[----:B------:R-:W1:Y:S01]  /*2730*/  LDS.128 R8, [R8] ;  /* 0x0000000008087984 */ /* 0x000e620000000c00 */
[----:B------:R-:W-:-:S03]  /*2740*/  ISETP.NE.AND P0, PT, R36, RZ, PT ;  /* 0x000000ff2400720c */ /* 0x000fc60003f05270 */
[----:B------:R-:W2:Y:S01]  /*2750*/  LDS.128 R12, [R12+0x2000] ;  /* 0x002000000c0c7984 */ /* 0x000ea20000000c00 */
[----:B------:R-:W-:Y:S02]  /*2760*/  P2R R36, PR, RZ, 0x1 ;  /* 0x00000001ff247803 */ /* 0x000fe40000000000 */
[----:B------:R-:W-:-:S04]  /*2770*/  ISETP.NE.AND P0, PT, R34, RZ, PT ;  /* 0x000000ff2200720c */ /* 0x000fc80003f05270 */
        /* <DEDUP_REMOVED lines=11> */
[----:B------:R-:W-:Y:S01]  /*2830*/  ISETP.NE.AND P0, PT, R35, RZ, PT ;  /* 0x000000ff2300720c */ /* 0x000fe20003f05270 */
[----:B-1----:R1:W-:Y:S03]  /*2840*/  @!P1 STG.E.128 desc[UR6][R28.64], R8 ;  /* 0x000000081c009986 */ /* 0x0023e6000c101d06 */
[----:B-1----:R-:W-:Y:S02]  /*2850*/  SEL R8, RZ, 0x1, !P0 ;  /* 0x00000001ff087807 */ /* 0x002fe40004000000 */
[----:B------:R-:W-:-:S04]  /*2860*/  ISETP.NE.AND P0, PT, R41, RZ, PT ;  /* 0x000000ff2900720c */ /* 0x000fc80003f05270 */
[----:B------:R-:W-:Y:S02]  /*2870*/  SEL R9, RZ, 0x1, !P0 ;  /* 0x00000001ff097807 */ /* 0x000fe40004000000 */
[----:B------:R-:W-:-:S04]  /*2880*/  ISETP.NE.AND P0, PT, R44, RZ, PT ;  /* 0x000000ff2c00720c */ /* 0x000fc80003f05270 */
[----:B------:R-:W-:Y:S02]  /*2890*/  SEL R10, RZ, 0x1, !P0 ;  /* 0x00000001ff0a7807 */ /* 0x000fe40004000000 */
[----:B------:R-:W-:-:S04]  /*28a0*/  ISETP.NE.AND P0, PT, R48, RZ, PT ;  /* 0x000000ff3000720c */ /* 0x000fc80003f05270 */
[----:B------:R-:W-:Y:S02]  /*28b0*/  SEL R11, RZ, 0x1, !P0 ;  /* 0x00000001ff0b7807 */ /* 0x000fe40004000000 */
[----:B------:R-:W-:Y:S01]  /*28c0*/  ISETP.NE.AND P0, PT, R50, RZ, PT ;  /* 0x000000ff3200720c */ /* 0x000fe20003f05270 */
[C---:B------:R-:W-:Y:S01]  /*28d0*/  IMAD R39, R27.reuse, 0x100, R30 ;  /* 0x000001001b277824 */ /* 0x040fe200078e021e */
[----:B------:R-:W-:Y:S02]  /*28e0*/  ISETP.GE.AND P1, PT, R27, 0x100, PT ;  /* 0x000001001b00780c */ /* 0x000fe40003f26270 */
[----:B------:R-:W-:Y:S02]  /*28f0*/  SEL R27, RZ, 0x1, !P0 ;  /* 0x00000001ff1b7807 */ /* 0x000fe40004000000 */
[----:B------:R-:W-:-:S04]  /*2900*/  ISETP.NE.AND P0, PT, R60, RZ, PT ;  /* 0x000000ff3c00720c */ /* 0x000fc80003f05270 */
[----:B------:R-:W-:Y:S02]  /*2910*/  SEL R28, RZ, 0x1, !P0 ;  /* 0x00000001ff1c7807 */ /* 0x000fe40004000000 */
[----:B------:R-:W-:Y:S02]  /*2920*/  ISETP.NE.AND P0, PT, R95, RZ, PT ;  /* 0x000000ff5f00720c */ /* 0x000fe40003f05270 */
[----:B------:R-:W-:Y:S02]  /*2930*/  SEL R34, RZ, 0x1, !P5 ;  /* 0x00000001ff227807 */ /* 0x000fe40006800000 */
[----:B------:R-:W-:Y:S02]  /*2940*/  SEL R31, R31, 0x2, P0 ;  /* 0x000000021f1f7807 */ /* 0x000fe40000000000 */
[----:B------:R-:W-:-:S04]  /*2950*/  ISETP.NE.AND P0, PT, R36, RZ, PT ;  /* 0x000000ff2400720c */ /* 0x000fc80003f05270 */
        /* <DEDUP_REMOVED lines=9> */
[----:B------:R-:W-:Y:S02]  /*29f0*/  ISETP.NE.AND P0, PT, R51, RZ, PT ;  /* 0x000000ff3300720c */ /* 0x000fe40003f05270 */
[----:B------:R-:W-:Y:S02]  /*2a00*/  P2R R35, PR, RZ, 0x40 ;  /* 0x00000040ff237803 */ /* 0x000fe40000000000 */
[----:B------:R-:W-:Y:S02]  /*2a10*/  ISETP.NE.AND P6, PT, R58, RZ, PT ;  /* 0x000000ff3a00720c */ /* 0x000fe40003fc5270 */
[----:B------:R-:W-:-:S04]  /*2a20*/  SEL R27, R27, 0x2, P0 ;  /* 0x000000021b1b7807 */ /* 0x000fc80000000000 */
[----:B------:R-:W-:Y:S02]  /*2a30*/  SEL R27, R27, 0x3, P6 ;  /* 0x000000031b1b7807 */ /* 0x000fe40003000000 */
[----:B------:R-:W-:-:S04]  /*2a40*/  ISETP.NE.AND P6, PT, R76, RZ, PT ;  /* 0x000000ff4c00720c */ /* 0x000fc80003fc5270 */
[----:B------:R-:W-:Y:S02]  /*2a50*/  P2R R50, PR, RZ, 0x40 ;  /* 0x00000040ff327803 */ /* 0x000fe40000000000 */
[----:B------:R-:W-:-:S04]  /*2a60*/  ISETP.NE.AND P6, PT, R72, RZ, PT ;  /* 0x000000ff4800720c */ /* 0x000fc80003fc5270 */
[----:B------:R-:W-:Y:S02]  /*2a70*/  P2R R49, PR, RZ, 0x40 ;  /* 0x00000040ff317803 */ /* 0x000fe40000000000 */
[----:B------:R-:W-:-:S04]  /*2a80*/  ISETP.NE.AND P6, PT, R68, RZ, PT ;  /* 0x000000ff4400720c */ /* 0x000fc80003fc5270 */
[----:B------:R-:W-:Y:S02]  /*2a90*/  P2R R48, PR, RZ, 0x40 ;  /* 0x00000040ff307803 */ /* 0x000fe40000000000 */
[----:B------:R-:W-:Y:S02]  /*2aa0*/  ISETP.NE.AND P6, PT, R47, RZ, PT ;  /* 0x000000ff2f00720c */ /* 0x000fe40003fc5270 */
[----:B------:R-:W-:Y:S02]  /*2ab0*/  ISETP.NE.AND P0, PT, R61, RZ, PT ;  /* 0x000000ff3d00720c */ /* 0x000fe40003f05270 */
[----:B------:R-:W-:Y:S02]  /*2ac0*/  P2R R46, PR, RZ, 0x40 ;  /* 0x00000040ff2e7803 */ /* 0x000fe40000000000 */
[----:B------:R-:W-:Y:S02]  /*2ad0*/  ISETP.NE.AND P6, PT, R91, RZ, PT ;  /* 0x000000ff5b00720c */ /* 0x000fe40003fc5270 */
[----:B------:R-:W-:-:S02]  /*2ae0*/  SEL R28, R28, 0x2, P0 ;  /* 0x000000021c1c7807 */ /* 0x000fc40000000000 */
[----:B------:R-:W-:Y:S02]  /*2af0*/  ISETP.NE.AND P0, PT, R53, RZ, PT ;  /* 0x000000ff3500720c */ /* 0x000fe40003f05270 */
[----:B------:R-:W-:Y:S02]  /*2b00*/  P2R R44, PR, RZ, 0x40 ;  /* 0x00000040ff2c7803 */ /* 0x000fe40000000000 */
[----:B------:R-:W-:Y:S02]  /*2b10*/  ISETP.NE.AND P6, PT, R87, RZ, PT ;  /* 0x000000ff5700720c */ /* 0x000fe40003fc5270 */
[----:B------:R-:W-:Y:S02]  /*2b20*/  SEL R31, R31, 0x3, P0 ;  /* 0x000000031f1f7807 */ /* 0x000fe40000000000 */
[----:B------:R-:W-:Y:S02]  /*2b30*/  ISETP.NE.AND P0, PT, R54, RZ, PT ;  /* 0x000000ff3600720c */ /* 0x000fe40003f05270 */
[----:B------:R-:W-:-:S02]  /*2b40*/  P2R R43, PR, RZ, 0x40 ;  /* 0x00000040ff2b7803 */ /* 0x000fc40000000000 */
[----:B------:R-:W-:Y:S02]  /*2b50*/  ISETP.NE.AND P6, PT, R83, RZ, PT ;  /* 0x000000ff5300720c */ /* 0x000fe40003fc5270 */
[----:B------:R-:W-:Y:S02]  /*2b60*/  SEL R34, R34, 0x3, P0 ;  /* 0x0000000322227807 */ /* 0x000fe40000000000 */
[----:B------:R-:W-:Y:S02]  /*2b70*/  ISETP.NE.AND P0, PT, R55, RZ, PT ;  /* 0x000000ff3700720c */ /* 0x000fe40003f05270 */
[----:B------:R-:W-:Y:S02]  /*2b80*/  P2R R41, PR, RZ, 0x40 ;  /* 0x00000040ff297803 */ /* 0x000fe40000000000 */
[----:B------:R-:W-:Y:S01]  /*2b90*/  ISETP.NE.AND P6, PT, R79, RZ, PT ;  /* 0x000000ff4f00720c */ /* 0x000fe20003fc5270 */
[----:B------:R-:W-:Y:S01]  /*2ba0*/  IMAD.WIDE R18, R39, 0x4, R18 ;  /* 0x0000000427127825 */ /* 0x000fe200078e0212 */
[----:B------:R-:W-:-:S02]  /*2bb0*/  SEL R8, R8, 0x3, P0 ;  /* 0x0000000308087807 */ /* 0x000fc40000000000 */
[----:B------:R-:W-:Y:S02]  /*2bc0*/  P2R R39, PR, RZ, 0x40 ;  /* 0x00000040ff277803 */ /* 0x000fe40000000000 */
[----:B------:R-:W-:Y:S02]  /*2bd0*/  ISETP.NE.AND P6, PT, R75, RZ, PT ;  /* 0x000000ff4b00720c */ /* 0x000fe40003fc5270 */
[----:B------:R-:W-:Y:S02]  /*2be0*/  SEL R8, R8, 0x4, P4 ;  /* 0x0000000408087807 */ /* 0x000fe40002000000 */
[----:B------:R-:W-:Y:S02]  /*2bf0*/  ISETP.NE.AND P4, PT, R37, RZ, PT ;  /* 0x000000ff2500720c */ /* 0x000fe40003f85270 */
[----:B------:R-:W-:Y:S02]  /*2c00*/  P2R R37, PR, RZ, 0x40 ;  /* 0x00000040ff257803 */ /* 0x000fe40000000000 */
[----:B------:R-:W-:-:S04]  /*2c10*/  ISETP.NE.AND P6, PT, R71, RZ, PT ;  /* 0x000000ff4700720c */ /* 0x000fc80003fc5270 */
[----:B------:R-:W-:Y:S02]  /*2c20*/  P2R R36, PR, RZ, 0x40 ;  /* 0x00000040ff247803 */ /* 0x000fe40000000000 */
[----:B------:R-:W-:Y:S02]  /*2c30*/  ISETP.NE.AND P6, PT, R67, RZ, PT ;  /* 0x000000ff4300720c */ /* 0x000fe40003fc5270 */
[----:B------:R-:W-:Y:S02]  /*2c40*/  SEL R34, R34, 0x4, P3 ;  /* 0x0000000422227807 */ /* 0x000fe40001800000 */
[----:B------:R-:W-:Y:S02]  /*2c50*/  ISETP.NE.AND P3, PT, R33, RZ, PT ;  /* 0x000000ff2100720c */ /* 0x000fe40003f65270 */
[----:B------:R-:W-:Y:S01]  /*2c60*/  P2R R33, PR, RZ, 0x40 ;  /* 0x00000040ff217803 */ /* 0x000fe20000000000 */
[----:B--2---:R1:W-:Y:S01]  /*2c70*/  @!P1 STG.E.128 desc[UR6][R18.64], R12 ;  /* 0x0000000c12009986 */ /* 0x0043e2000c101d06 */
[----:B------:R-:W-:-:S02]  /*2c80*/  ISETP.NE.AND P6, PT, R45, RZ, PT ;  /* 0x000000ff2d00720c */ /* 0x000fc40003fc5270 */
[----:B-1----:R-:W-:Y:S02]  /*2c90*/  P2R R12, PR, RZ, 0x8 ;  /* 0x00000008ff0c7803 */ /* 0x002fe40000000000 */
[----:B------:R-:W-:Y:S02]  /*2ca0*/  ISETP.NE.AND P3, PT, R32, RZ, PT ;  /* 0x000000ff2000720c */ /* 0x000fe40003f65270 */
        /* <DEDUP_REMOVED lines=16> */
[----:B------:R-:W-:Y:S02]  /*2db0*/  P2R R13, PR, RZ, 0x40 ;  /* 0x00000040ff0d7803 */ /* 0x000fe40000000000 */
[----:B------:R-:W-:-:S04]  /*2dc0*/  ISETP.NE.AND P6, PT, R42, RZ, PT ;  /* 0x000000ff2a00720c */ /* 0x000fc80003fc5270 */
[----:B------:R-:W-:Y:S02]  /*2dd0*/  SEL R31, R31, 0x5, P6 ;  /* 0x000000051f1f7807 */ /* 0x000fe40003000000 */
[----:B------:R-:W-:Y:S02]  /*2de0*/  ISETP.NE.AND P6, PT, R13, RZ, PT ;  /* 0x000000ff0d00720c */ /* 0x000fe40003fc5270 */
[----:B------:R-:W-:Y:S02]  /*2df0*/  ISETP.NE.AND P0, PT, R56, RZ, PT ;  /* 0x000000ff3800720c */ /* 0x000fe40003f05270 */
[----:B------:R-:W-:Y:S02]  /*2e00*/  SEL R34, R34, 0x5, P6 ;  /* 0x0000000522227807 */ /* 0x000fe40003000000 */
[----:B------:R-:W-:Y:S02]  /*2e10*/  ISETP.NE.AND P6, PT, R14, RZ, PT ;  /* 0x000000ff0e00720c */ /* 0x000fe40003fc5270 */
[----:B------:R-:W-:-:S02]  /*2e20*/  SEL R9, R9, 0x3, P0 ;  /* 0x0000000309097807 */ /* 0x000fc40000000000 */
[----:B------:R-:W-:Y:S02]  /*2e30*/  ISETP.NE.AND P1, PT, R52, RZ, PT ;  /* 0x000000ff3400720c */ /* 0x000fe40003f25270 */
[----:B------:R-:W-:Y:S02]  /*2e40*/  SEL R8, R8, 0x5, P6 ;  /* 0x0000000508087807 */ /* 0x000fe40003000000 */
[----:B------:R-:W-:Y:S02]  /*2e50*/  SEL R9, R9, 0x4, P3 ;  /* 0x0000000409097807 */ /* 0x000fe40001800000 */
[----:B------:R-:W-:Y:S02]  /*2e60*/  ISETP.NE.AND P6, PT, R15, RZ, PT ;  /* 0x000000ff0f00720c */ /* 0x000fe40003fc5270 */
[----:B------:R-:W-:Y:S02]  /*2e70*/  SEL R10, R10, 0x3, P1 ;  /* 0x000000030a0a7807 */ /* 0x000fe40000800000 */
[----:B------:R-:W-:-:S02]  /*2e80*/  ISETP.NE.AND P3, PT, R12, RZ, PT ;  /* 0x000000ff0c00720c */ /* 0x000fc40003f65270 */
[----:B------:R-:W-:Y:S02]  /*2e90*/  ISETP.NE.AND P5, PT, R57, RZ, PT ;  /* 0x000000ff3900720c */ /* 0x000fe40003fa5270 */
[----:B------:R-:W-:Y:S02]  /*2ea0*/  SEL R9, R9, 0x5, P6 ;  /* 0x0000000509097807 */ /* 0x000fe40003000000 */
[----:B------:R-:W-:Y:S02]  /*2eb0*/  SEL R10, R10, 0x4, P3 ;  /* 0x000000040a0a7807 */ /* 0x000fe40001800000 */
[----:B------:R-:W-:Y:S02]  /*2ec0*/  ISETP.NE.AND P6, PT, R18, RZ, PT ;  /* 0x000000ff1200720c */ /* 0x000fe40003fc5270 */
[----:B------:R-:W-:Y:S02]  /*2ed0*/  SEL R11, R11, 0x3, P5 ;  /* 0x000000030b0b7807 */ /* 0x000fe40002800000 */
[----:B------:R-:W-:-:S02]  /*2ee0*/  SEL R10, R10, 0x5, P6 ;  /* 0x000000050a0a7807 */ /* 0x000fc40003000000 */
[----:B------:R-:W-:Y:S02]  /*2ef0*/  SEL R11, R11, 0x4, P4 ;  /* 0x000000040b0b7807 */ /* 0x000fe40002000000 */
[----:B------:R-:W-:Y:S02]  /*2f00*/  ISETP.NE.AND P6, PT, R19, RZ, PT ;  /* 0x000000ff1300720c */ /* 0x000fe40003fc5270 */
[----:B------:R-:W-:Y:S02]  /*2f10*/  ISETP.NE.AND P4, PT, R38, RZ, PT ;  /* 0x000000ff2600720c */ /* 0x000fe40003f85270 */
[----:B------:R-:W-:Y:S02]  /*2f20*/  ISETP.NE.AND P0, PT, R62, RZ, PT ;  /* 0x000000ff3e00720c */ /* 0x000fe40003f05270 */
[----:B------:R-:W-:Y:S02]  /*2f30*/  SEL R11, R11, 0x5, P6 ;  /* 0x000000050b0b7807 */ /* 0x000fe40003000000 */
[----:B------:R-:W-:-:S02]  /*2f40*/  SEL R27, R27, 0x4, P4 ;  /* 0x000000041b1b7807 */ /* 0x000fc40002000000 */
[----:B------:R-:W-:Y:S02]  /*2f50*/  ISETP.NE.AND P6, PT, R29, RZ, PT ;  /* 0x000000ff1d00720c */ /* 0x000fe40003fc5270 */
[----:B------:R-:W-:Y:S02]  /*2f60*/  SEL R28, R28, 0x3, P0 ;  /* 0x000000031c1c7807 */ /* 0x000fe40000000000 */
[----:B------:R-:W-:Y:S02]  /*2f70*/  ISETP.NE.AND P3, PT, R40, RZ, PT ;  /* 0x000000ff2800720c */ /* 0x000fe40003f65270 */
[----:B------:R-:W-:Y:S02]  /*2f80*/  SEL R27, R27, 0x5, P6 ;  /* 0x000000051b1b7807 */ /* 0x000fe40003000000 */
        /* <DEDUP_REMOVED lines=17> */
[----:B------:R-:W-:Y:S01]  /*30a0*/  ISETP.NE.AND P6, PT, R44, RZ, PT ;  /* 0x000000ff2c00720c */ /* 0x000fe20003fc5270 */
[----:B------:R-:W-:Y:S01]  /*30b0*/  FADD R4, RZ, R4 ;  /* 0x00000004ff047221 */ /* 0x000fe20000000000 */
[----:B------:R-:W-:Y:S02]  /*30c0*/  FADD R13, RZ, R6 ;  /* 0x00000006ff0d7221 */ /* 0x000fe40000000000 */
[----:B------:R-:W-:Y:S02]  /*30d0*/  SEL R28, R28, 0x6, P6 ;  /* 0x000000061c1c7807 */ /* 0x000fe40003000000 */
[----:B------:R-:W-:Y:S01]  /*30e0*/  ISETP.NE.AND P6, PT, R46, RZ, PT ;  /* 0x000000ff2e00720c */ /* 0x000fe20003fc5270 */
[----:B------:R-:W-:Y:S01]  /*30f0*/  FADD R4, R4, R13 ;  /* 0x0000000d04047221 */ /* 0x000fe20000000000 */
[----:B------:R-:W-:-:S02]  /*3100*/  FADD R13, RZ, R24 ;  /* 0x00000018ff0d7221 */ /* 0x000fc40000000000 */
[----:B------:R-:W-:Y:S02]  /*3110*/  SEL R31, R31, 0x7, P6 ;  /* 0x000000071f1f7807 */ /* 0x000fe40003000000 */
[----:B------:R-:W-:Y:S01]  /*3120*/  ISETP.NE.AND P6, PT, R48, RZ, PT ;  /* 0x000000ff3000720c */ /* 0x000fe20003fc5270 */
[----:B------:R-:W-:Y:S01]  /*3130*/  FADD R4, R13, R4 ;  /* 0x000000040d047221 */ /* 0x000fe20000000000 */
[----:B------:R-:W-:Y:S02]  /*3140*/  FADD R13, RZ, R16 ;  /* 0x00000010ff0d7221 */ /* 0x000fe40000000000 */
[----:B------:R-:W-:Y:S02]  /*3150*/  SEL R34, R34, 0x7, P6 ;  /* 0x0000000722227807 */ /* 0x000fe40003000000 */
[----:B------:R-:W-:Y:S01]  /*3160*/  ISETP.NE.AND P6, PT, R49, RZ, PT ;  /* 0x000000ff3100720c */ /* 0x000fe20003fc5270 */
[----:B------:R-:W-:Y:S01]  /*3170*/  FADD R6, R13, R4 ;  /* 0x000000040d067221 */ /* 0x000fe20000000000 */
[----:B------:R-:W-:Y:S01]  /*3180*/  ISETP.NE.AND P5, PT, R73, RZ, PT ;  /* 0x000000ff4900720c */ /* 0x000fe20003fa5270 */
[----:B------:R-:W-:Y:S01]  /*3190*/  FADD R17, RZ, R17 ;  /* 0x00000011ff117221 */ /* 0x000fe20000000000 */
[----:B------:R-:W-:Y:S01]  /*31a0*/  ISETP.NE.AND P3, PT, R88, RZ, PT ;  /* 0x000000ff5800720c */ /* 0x000fe20003f65270 */
[----:B------:R-:W-:Y:S01]  /*31b0*/  IMAD.SHL.U32 R4, R2, 0x8, RZ ;  /* 0x0000000802047824 */ /* 0x000fe200078e00ff */
[----:B------:R-:W-:-:S02]  /*31c0*/  SEL R8, R8, 0x7, P6 ;  /* 0x0000000708087807 */ /* 0x000fc40003000000 */
[----:B------:R-:W-:Y:S02]  /*31d0*/  ISETP.NE.AND P1, PT, R69, RZ, PT ;  /* 0x000000ff4500720c */ /* 0x000fe40003f25270 */
[----:B------:R-:W-:Y:S01]  /*31e0*/  ISETP.NE.AND P4, PT, R64, RZ, PT ;  /* 0x000000ff4000720c */ /* 0x000fe20003f85270 */
[----:B------:R-:W-:Y:S01]  /*31f0*/  FADD R13, RZ, R20 ;  /* 0x00000014ff0d7221 */ /* 0x000fe20000000000 */
[----:B------:R-:W-:Y:S02]  /*3200*/  ISETP.NE.AND P0, PT, R80, RZ, PT ;  /* 0x000000ff5000720c */ /* 0x000fe40003f05270 */
[----:B------:R-:W-:Y:S02]  /*3210*/  ISETP.NE.AND P2, PT, R84, RZ, PT ;  /* 0x000000ff5400720c */ /* 0x000fe40003f45270 */
[----:B------:R-:W-:Y:S02]  /*3220*/  ISETP.NE.AND P6, PT, R50, RZ, PT ;  /* 0x000000ff3200720c */ /* 0x000fe40003fc5270 */
[----:B------:R-:W-:-:S02]  /*3230*/  SEL R27, R27, 0x7, P3 ;  /* 0x000000071b1b7807 */ /* 0x000fc40001800000 */
[----:B------:R-:W-:Y:S01]  /*3240*/  SEL R12, R8, 0x8, P5 ;  /* 0x00000008080c7807 */ /* 0x000fe20002800000 */
[----:B------:R-:W-:Y:S01]  /*3250*/  FADD R8, R17, R6 ;  /* 0x0000000611087221 */ /* 0x000fe20000000000 */
[----:B------:R-:W-:Y:S02]  /*3260*/  ISETP.NE.AND P3, PT, R92, RZ, PT ;  /* 0x000000ff5c00720c */ /* 0x000fe40003f65270 */
[----:B------:R-:W-:Y:S02]  /*3270*/  SEL R34, R34, 0x8, P1 ;  /* 0x0000000822227807 */ /* 0x000fe40000800000 */
[----:B------:R-:W-:Y:S02]  /*3280*/  LOP3.LUT R23, R23, 0x78, RZ, 0xc0, !PT ;  /* 0x0000007817177812 */ /* 0x000fe400078ec0ff */
[----:B------:R-:W-:Y:S02]  /*3290*/  LOP3.LUT R6, R4, 0xff8, RZ, 0xc0, !PT ;  /* 0x00000ff804067812 */ /* 0x000fe400078ec0ff */
[----:B------:R-:W-:Y:S01]  /*32a0*/  SEL R31, R31, 0x8, P4 ;  /* 0x000000081f1f7807 */ /* 0x000fe20002000000 */
[----:B------:R-:W-:Y:S01]  /*32b0*/  FADD R13, R13, R8 ;  /* 0x000000080d0d7221 */ /* 0x000fe20000000000 */
[----:B------:R-:W-:-:S02]  /*32c0*/  SEL R9, R9, 0x7, P6 ;  /* 0x0000000709097807 */ /* 0x000fc40003000000 */
[----:B------:R-:W-:Y:S02]  /*32d0*/  SEL R10, R10, 0x7, P0 ;  /* 0x000000070a0a7807 */ /* 0x000fe40000000000 */
[----:B------:R-:W-:Y:S02]  /*32e0*/  SEL R11, R11, 0x7, P2 ;  /* 0x000000070b0b7807 */ /* 0x000fe40001000000 */
[----:B------:R-:W-:Y:S02]  /*32f0*/  ISETP.NE.AND P1, PT, R81, RZ, PT ;  /* 0x000000ff5100720c */ /* 0x000fe40003f25270 */
[----:B------:R-:W-:Y:S02]  /*3300*/  ISETP.NE.AND P6, PT, R35, RZ, PT ;  /* 0x000000ff2300720c */ /* 0x000fe40003fc5270 */
[----:B------:R-:W-:Y:S02]  /*3310*/  ISETP.NE.AND P2, PT, R90, RZ, PT ;  /* 0x000000ff5a00720c */ /* 0x000fe40003f45270 */
[----:B------:R-:W-:-:S02]  /*3320*/  ISETP.NE.AND P4, PT, R77, RZ, PT ;  /* 0x000000ff4d00720c */ /* 0x000fc40003f85270 */
[----:B------:R-:W-:Y:S02]  /*3330*/  ISETP.NE.AND P5, PT, R85, RZ, PT ;  /* 0x000000ff5500720c */ /* 0x000fe40003fa5270 */
[----:B------:R-:W-:Y:S02]  /*3340*/  LEA.HI R25, R25, UR4, RZ, 0x1b ;  /* 0x0000000419197c11 */ /* 0x000fe4000f8fd8ff */
[----:B------:R-:W-:Y:S02]  /*3350*/  SEL R28, R28, 0x7, P3 ;  /* 0x000000071c1c7807 */ /* 0x000fe40001800000 */
[----:B------:R-:W-:Y:S01]  /*3360*/  IADD3 R23, R6, UR4, R23 ;  /* 0x0000000406177c10 */ /* 0x000fe2000fffe017 */
[----:B------:R-:W-:Y:S01]  /*3370*/  BAR.SYNC.DEFER_BLOCKING 0x0 ;  /* 0x0000000000007b1d */ /* 0x000fe20000010000 */
[----:B------:R-:W-:Y:S01]  /*3380*/  PRMT R8, R34, 0x8880, RZ ;  /* 0x0000888022087816 */ /* 0x000fe200000000ff */
[----:B------:R-:W-:Y:S01]  /*3390*/  FADD R14, RZ, R7 ;  /* 0x00000007ff0e7221 */ /* 0x000fe20000000000 */
[----:B------:R-:W-:-:S02]  /*33a0*/  PRMT R6, R31, 0x8880, RZ ;  /* 0x000088801f067816 */ /* 0x000fc400000000ff */
[----:B------:R-:W-:Y:S02]  /*33b0*/  PRMT R12, R12, 0x8880, RZ ;  /* 0x000088800c0c7816 */ /* 0x000fe400000000ff */
[----:B------:R-:W-:Y:S01]  /*33c0*/  SEL R10, R10, 0x8, P1 ;  /* 0x000000080a0a7807 */ /* 0x000fe20000800000 */
[----:B------:R-:W-:Y:S01]  /*33d0*/  IMAD.IADD R25, R26, 0x1, R25 ;  /* 0x000000011a197824 */ /* 0x000fe200078e0219 */
[----:B------:R-:W-:Y:S02]  /*33e0*/  SEL R9, R9, 0x8, P4 ;  /* 0x0000000809097807 */ /* 0x000fe40002000000 */
[----:B------:R-:W-:Y:S02]  /*33f0*/  SEL R11, R11, 0x8, P5 ;  /* 0x000000080b0b7807 */ /* 0x000fe40002800000 */
[----:B------:R-:W-:Y:S02]  /*3400*/  SEL R27, R27, 0x8, P2 ;  /* 0x000000081b1b7807 */ /* 0x000fe40001000000 */
[----:B------:R-:W-:-:S02]  /*3410*/  SEL R28, R28, 0x8, P6 ;  /* 0x000000081c1c7807 */ /* 0x000fc40003000000 */
[----:B------:R-:W-:Y:S01]  /*3420*/  PRMT R8, R8, 0x7710, RZ ;  /* 0x0000771008087816 */ /* 0x000fe200000000ff */
[----:B------:R-:W-:Y:S01]  /*3430*/  FADD R13, R14, R13 ;  /* 0x0000000d0e0d7221 */ /* 0x000fe20000000000 */
[----:B------:R-:W-:Y:S02]  /*3440*/  PRMT R6, R6, 0x7710, RZ ;  /* 0x0000771006067816 */ /* 0x000fe400000000ff */
[----:B------:R-:W-:Y:S02]  /*3450*/  PRMT R12, R12, 0x7710, RZ ;  /* 0x000077100c0c7816 */ /* 0x000fe400000000ff */
[----:B------:R-:W-:Y:S02]  /*3460*/  PRMT R10, R10, 0x8880, RZ ;  /* 0x000088800a0a7816 */ /* 0x000fe400000000ff */
[----:B------:R-:W-:Y:S02]  /*3470*/  PRMT R9, R9, 0x8880, RZ ;  /* 0x0000888009097816 */ /* 0x000fe400000000ff */
[----:B------:R-:W-:-:S02]  /*3480*/  PRMT R11, R11, 0x8880, RZ ;  /* 0x000088800b0b7816 */ /* 0x000fc400000000ff */
[----:B------:R-:W-:Y:S02]  /*3490*/  PRMT R27, R27, 0x8880, RZ ;  /* 0x000088801b1b7816 */ /* 0x000fe400000000ff */
[----:B------:R-:W-:Y:S01]  /*34a0*/  PRMT R14, R28, 0x8880, RZ ;  /* 0x000088801c0e7816 */ /* 0x000fe200000000ff */
[----:B------:R1:W-:Y:S03]  /*34b0*/  STS.U8 [R25+0x20], R8 ;  /* 0x0000200819007388 */ /* 0x0003e60000000000 */
[----:B------:R-:W-:Y:S01]  /*34c0*/  PRMT R14, R14, 0x7710, RZ ;  /* 0x000077100e0e7816 */ /* 0x000fe200000000ff */
[----:B------:R2:W-:Y:S04]  /*34d0*/  STS.U8 [R25], R6 ;  /* 0x0000000619007388 */ /* 0x0005e80000000000 */
[----:B------:R3:W-:Y:S01]  /*34e0*/  STS.U8 [R25+0x40], R12 ;  /* 0x0000400c19007388 */ /* 0x0007e20000000000 */
[----:B-1----:R-:W-:-:S02]  /*34f0*/  PRMT R8, R10, 0x7710, RZ ;  /* 0x000077100a087816 */ /* 0x002fc400000000ff */
[----:B------:R-:W-:Y:S02]  /*3500*/  PRMT R10, R11, 0x7710, RZ ;  /* 0x000077100b0a7816 */ /* 0x000fe400000000ff */
[----:B--2---:R-:W-:Y:S02]  /*3510*/  PRMT R6, R9, 0x7710, RZ ;  /* 0x0000771009067816 */ /* 0x004fe400000000ff */
[----:B---3--:R-:W-:-:S03]  /*3520*/  PRMT R12, R27, 0x7710, RZ ;  /* 0x000077101b0c7816 */ /* 0x008fc600000000ff */
[----:B------:R1:W-:Y:S04]  /*3530*/  STS.U8 [R25+0x60], R6 ;  /* 0x0000600619007388 */ /* 0x0003e80000000000 */
[----:B------:R2:W-:Y:S04]  /*3540*/  STS.U8 [R25+0x80], R8 ;  /* 0x0000800819007388 */ /* 0x0005e80000000000 */
[----:B------:R-:W-:Y:S04]  /*3550*/  STS.U8 [R25+0xa0], R10 ;  /* 0x0000a00a19007388 */ /* 0x000fe80000000000 */
[----:B------:R-:W-:Y:S04]  /*3560*/  STS.U8 [R25+0xc0], R12 ;  /* 0x0000c00c19007388 */ /* 0x000fe80000000000 */
[----:B------:R-:W-:Y:S01]  /*3570*/  STS.U8 [R25+0xe0], R14 ;  /* 0x0000e00e19007388 */ /* 0x000fe20000000000 */
[----:B------:R-:W-:Y:S01]  /*3580*/  BAR.SYNC.DEFER_BLOCKING 0x0 ;  /* 0x0000000000007b1d */ /* 0x000fe20000010000 */
[----:B-1----:R-:W-:Y:S01]  /*3590*/  SHF.R.U32.HI R6, RZ, 0x5, R2 ;  /* 0x00000005ff067819 */ /* 0x002fe20000011602 */
[----:B------:R-:W-:-:S03]  /*35a0*/  FADD R18, RZ, R21 ;  /* 0x00000015ff127221 */ /* 0x000fc60000000000 */
[----:B--2---:R-:W-:Y:S01]  /*35b0*/  SGXT.U32 R8, R6, 0x4 ;  /* 0x000000040608781a */ /* 0x004fe20000000000 */
[----:B------:R-:W1:Y:S01]  /*35c0*/  LDS.64 R16, [R23] ;  /* 0x0000000017107984 */ /* 0x000e620000000a00 */
[----:B------:R-:W-:Y:S02]  /*35d0*/  LOP3.LUT R6, R4, 0xf8, RZ, 0xc0, !PT ;  /* 0x000000f804067812 */ /* 0x000fe400078ec0ff */
[----:B------:R-:W-:Y:S01]  /*35e0*/  LOP3.LUT R5, R5, R8, RZ, 0xfc, !PT ;  /* 0x0000000805057212 */ /* 0x000fe200078efcff */
[----:B------:R-:W-:Y:S01]  /*35f0*/  FADD R13, R18, R13 ;  /* 0x0000000d120d7221 */ /* 0x000fe20000000000 */
[----:B------:R-:W-:Y:S02]  /*3600*/  ISETP.NE.AND P0, PT, R93, RZ, PT ;  /* 0x000000ff5d00720c */ /* 0x000fe40003f05270 */
[----:B------:R-:W-:Y:S01]  /*3610*/  LOP3.LUT R4, R2, 0x1f, RZ, 0xc0, !PT ;  /* 0x0000001f02047812 */ /* 0x000fe200078ec0ff */
[C---:B------:R-:W-:Y:S01]  /*3620*/  IMAD R7, R5.reuse, 0x100, R6 ;  /* 0x0000010005077824 */ /* 0x040fe200078e0206 */
[----:B------:R-:W-:-:S02]  /*3630*/  ISETP.GE.AND P3, PT, R5, 0x100, PT ;  /* 0x000001000500780c */ /* 0x000fc40003f66270 */
[----:B------:R-:W-:Y:S02]  /*3640*/  FSEL R13, R13, RZ, !P0 ;  /* 0x000000ff0d0d7208 */ /* 0x000fe40004000000 */
[----:B------:R-:W-:Y:S02]  /*3650*/  ISETP.GE.U32.AND P0, PT, R4, 0x10, PT ;  /* 0x000000100400780c */ /* 0x000fe40003f06070 */
[----:B------:R-:W-:Y:S01]  /*3660*/  IADD3 R4, P2, R7, UR8, RZ ;  /* 0x0000000807047c10 */ /* 0x000fe2000ff5e0ff */
[----:B------:R-:W2:Y:S03]  /*3670*/  SHFL.BFLY PT, R18, R13, 0x10, 0x1f ;  /* 0x0e001f000d127f89 */ /* 0x000ea600000e0000 */
[----:B------:R-:W-:Y:S02]  /*3680*/  LEA.HI.X.SX32 R5, R7, UR9, 0x1, P2 ;  /* 0x0000000907057c11 */ /* 0x000fe400090f0eff */
[----:B------:R-:W-:Y:S01]  /*3690*/  LOP3.LUT R6, R2, 0xf, RZ, 0xc0, !PT ;  /* 0x0000000f02067812 */ /* 0x000fe200078ec0ff */
[----:B------:R-:W-:-:S02]  /*36a0*/  IMAD.SHL.U32 R9, R8, 0x4, RZ ;  /* 0x0000000408097824 */ /* 0x000fc400078e00ff */
[----:B-1----:R-:W-:Y:S02]  /*36b0*/  @!P3 STG.E.64 desc[UR6][R4.64], R16 ;  /* 0x000000100400b986 */ /* 0x002fe4000c101b06 */
[----:B------:R-:W-:Y:S02]  /*36c0*/  IMAD.SHL.U32 R10, R6, 0x40, RZ ;  /* 0x00000040060a7824 */ /* 0x000fe400078e00ff */
[----:B--2---:R-:W-:-:S03]  /*36d0*/  FADD R18, R13, R18 ;  /* 0x000000120d127221 */ /* 0x004fc60000000000 */
[----:B------:R-:W-:Y:S01]  /*36e0*/  LOP3.LUT R9, R10, R9, RZ, 0xfc, !PT ;  /* 0x000000090a097212 */ /* 0x000fe200078efcff */
[----:B------:R-:W-:Y:S01]  /*36f0*/  BAR.SYNC.DEFER_BLOCKING 0x0 ;  /* 0x0000000000007b1d */ /* 0x000fe20000010000 */
[----:B------:R-:W-:-:S05]  /*3700*/  ISETP.GE.AND P1, PT, R2, 0x100, PT ;  /* 0x000001000200780c */ /* 0x000fca0003f26270 */
[----:B------:R-:W-:Y:S02]  /*3710*/  @!P0 STS [R9+UR4], R18 ;  /* 0x0000001209008988 */ /* 0x000fe40008000804 */
[----:B------:R-:W-:Y:S06]  /*3720*/  BAR.SYNC.DEFER_BLOCKING 0x0 ;  /* 0x0000000000007b1d */ /* 0x000fec0000010000 */
[----:B------:R-:W1:Y:S04]  /*3730*/  @!P1 LDS R3, [R22+UR4] ;  /* 0x0000000416039984 */ /* 0x000e680008000800 */
[----:B-1----:R-:W1:Y:S02]  /*3740*/  SHFL.BFLY PT, R12, R3, 0x8, 0x1f ;  /* 0x0d001f00030c7f89 */ /* 0x002e6400000e0000 */
[----:B-1----:R-:W-:-:S05]  /*3750*/  FADD R12, R3, R12 ;  /* 0x0000000c030c7221 */ /* 0x002fca0000000000 */
[----:B------:R-:W1:Y:S02]  /*3760*/  SHFL.BFLY PT, R7, R12, 0x4, 0x1f ;  /* 0x0c801f000c077f89 */ /* 0x000e6400000e0000 */
[----:B-1----:R-:W-:-:S05]  /*3770*/  FADD R7, R12, R7 ;  /* 0x000000070c077221 */ /* 0x002fca0000000000 */
[----:B------:R-:W1:Y:S01]  /*3780*/  SHFL.BFLY PT, R14, R7, 0x2, 0x1f ;  /* 0x0c401f00070e7f89 */ /* 0x000e6200000e0000 */
[----:B------:R-:W-:Y:S01]  /*3790*/  ISETP.NE.AND P0, PT, R6, RZ, PT ;  /* 0x000000ff0600720c */ /* 0x000fe20003f05270 */
[----:B-1----:R-:W-:-:S05]  /*37a0*/  FADD R14, R7, R14 ;  /* 0x0000000e070e7221 */ /* 0x002fca0000000000 */
[----:B------:R-:W1:Y:S01]  /*37b0*/  SHFL.BFLY PT, R5, R14, 0x1, 0x1f ;  /* 0x0c201f000e057f89 */ /* 0x000e6200000e0000 */
[----:B------:R-:W-:Y:S01]  /*37c0*/  ISETP.LT.AND P0, PT, R2, 0x100, !P0 ;  /* 0x000001000200780c */ /* 0x000fe20004701270 */
[----:B-1----:R-:W-:Y:S01]  /*37d0*/  FADD R9, R14, R5 ;  /* 0x000000050e097221 */ /* 0x002fe20000000000 */
[----:B------:R-:W-:Y:S01]  /*37e0*/  SHF.R.U32.HI R2, RZ, 0x4, R2 ;  /* 0x00000004ff027819 */ /* 0x000fe20000011602 */
[----:B------:R-:W1:Y:S10]  /*37f0*/  LDC.64 R4, c[0x0][0x210] ;  /* 0x00008400ff047b82 */ /* 0x000e740000000a00 */
[----:B------:R2:W-:Y:S01]  /*3800*/  @P0 STS [R22+UR4], R9 ;  /* 0x0000000916000988 */ /* 0x0005e20008000804 */
[----:B------:R-:W-:Y:S01]  /*3810*/  BAR.SYNC.DEFER_BLOCKING 0x0 ;  /* 0x0000000000007b1d */ /* 0x000fe20000010000 */
[----:B------:R-:W-:Y:S01]  /*3820*/  IMAD.SHL.U32 R3, R8, 0x2, RZ ;  /* 0x0000000208037824 */ /* 0x000fe200078e00ff */
[----:B------:R-:W-:-:S04]  /*3830*/  SGXT.U32 R2, R2, 0x1 ;  /* 0x000000010202781a */ /* 0x000fc80000000000 */
[----:B------:R-:W-:-:S04]  /*3840*/  LOP3.LUT P0, RZ, R3, R2, RZ, 0xfc, !PT ;  /* 0x0000000203ff7212 */ /* 0x000fc8000780fcff */
[C---:B------:R-:W-:Y:S01]  /*3850*/  ISETP.LT.AND P0, PT, R0.reuse, 0x100, !P0 ;  /* 0x000001000000780c */ /* 0x040fe20004701270 */
[----:B------:R-:W3:Y:S01]  /*3860*/  LDS R10, [R10+UR4] ;  /* 0x000000040a0a7984 */ /* 0x000ee20008000800 */
[----:B-1----:R-:W-:Y:S01]  /*3870*/  IMAD.WIDE R2, R0, 0x4, R4 ;  /* 0x0000000400027825 */ /* 0x002fe200078e0204 */
[----:B------:R-:W-:Y:S10]  /*3880*/  BAR.SYNC.DEFER_BLOCKING 0x0 ;  /* 0x0000000000007b1d */ /* 0x000ff40000010000 */
[----:B--2---:R-:W-:Y:S05]  /*3890*/  @!P0 EXIT ;  /* 0x000000000000894d */ /* 0x004fea0003800000 */
[----:B---3--:R-:W-:-:S05]  /*38a0*/  FMUL R5, R10, 0.00390625 ;  /* 0x3b8000000a057820 */ /* 0x008fca0000400000 */
[----:B------:R-:W-:Y:S01]  /*38b0*/  STG.E desc[UR6][R2.64], R5 ;  /* 0x0000000502007986 */ /* 0x000fe2000c101906 */
[----:B------:R-:W-:Y:S05]  /*38c0*/  EXIT ;  /* 0x000000000000794d */ /* 0x000fea0003800000 */
.L_x_0:
[----:B------:R-:W-:-:S00]  /*38d0*/  BRA `(.L_x_0) ;  /* 0xfffffffc00fc7947 */ /* 0x000fc0000383ffff */
[----:B------:R-:W-:-:S00]  /*38e0*/  NOP ;  /* 0x0000000000007918 */ /* 0x000fc00000000000 */
        /* <DEDUP_REMOVED lines=9> */
.L_x_1:


//--------------------- .nv.shared.triton_red_fused_max_pool2d_with_indices_mean_1 --------------------------
	.section	.nv.shared.triton_red_fused_max_pool2d_with_indices_mean_1,"aw",@nobits
	.sectionflags	@""
	.align	16
	.zero		1024


//--------------------- .nv.constant0.triton_red_fused_max_pool2d_with_indices_mean_1 --------------------------
	.section	.nv.constant0.triton_red_fused_max_pool2d_with_indices_mean_1,"a",@progbits
	.sectionflags	@""
	.align	4
.nv.constant0.triton_red_fused_max_pool2d_with_indices_mean_1:
	.zero		568
